//
// Generated by NVIDIA NVVM Compiler
//
// Compiler Build ID: CL-36424714
// Cuda compilation tools, release 13.0, V13.0.88
// Based on NVVM 20.0.0
//

.version 9.0
.target sm_100
.address_size 64

	// .globl	_Z18conv2d_tiledCachedPfS_
.const .align 4 .b8 M[484];
// _ZZ18conv2d_tiledCachedPfS_E2Ns has been demoted

.visible .entry _Z18conv2d_tiledCachedPfS_(
	.param .u64 .ptr .align 1 _Z18conv2d_tiledCachedPfS__param_0,
	.param .u64 .ptr .align 1 _Z18conv2d_tiledCachedPfS__param_1
)
{
	.reg .pred 	%p<39>;
	.reg .b32 	%r<91>;
	.reg .b32 	%f<82>;
	.reg .b64 	%rd<34>;
	// demoted variable
	.shared .align 4 .b8 _ZZ18conv2d_tiledCachedPfS_E2Ns[4096];
	ld.param.u64 	%rd4, [_Z18conv2d_tiledCachedPfS__param_0];
	ld.param.u64 	%rd3, [_Z18conv2d_tiledCachedPfS__param_1];
	cvta.to.global.u64 	%rd1, %rd4;
	mov.u32 	%r23, %ctaid.y;
	mov.u32 	%r24, %ntid.y;
	mov.u32 	%r1, %tid.y;
	mad.lo.s32 	%r2, %r23, %r24, %r1;
	mov.u32 	%r25, %ctaid.x;
	mov.u32 	%r26, %ntid.x;
	mov.u32 	%r3, %tid.x;
	mad.lo.s32 	%r4, %r25, %r26, %r3;
	setp.lt.u32 	%p2, %r2, 200;
	setp.lt.s32 	%p3, %r4, 200;
	and.pred  	%p1, %p2, %p3;
	not.pred 	%p4, %p1;
	@%p4 bra 	$L__BB0_2;
	mad.lo.s32 	%r33, %r2, 200, %r4;
	mul.wide.s32 	%rd5, %r33, 4;
	add.s64 	%rd6, %rd1, %rd5;
	ld.global.f32 	%f46, [%rd6];
	shl.b32 	%r34, %r1, 7;
	mov.u32 	%r35, _ZZ18conv2d_tiledCachedPfS_E2Ns;
	add.s32 	%r36, %r35, %r34;
	shl.b32 	%r37, %r3, 2;
	add.s32 	%r38, %r36, %r37;
	st.shared.f32 	[%r38], %f46;
	bra.uni 	$L__BB0_3;
$L__BB0_2:
	shl.b32 	%r27, %r1, 7;
	mov.u32 	%r28, _ZZ18conv2d_tiledCachedPfS_E2Ns;
	add.s32 	%r29, %r28, %r27;
	shl.b32 	%r30, %r3, 2;
	add.s32 	%r31, %r29, %r30;
	mov.b32 	%r32, 0;
	st.shared.u32 	[%r31], %r32;
$L__BB0_3:
	bar.sync 	0;
	@%p4 bra 	$L__BB0_51;
	add.s32 	%r5, %r4, -5;
	add.s32 	%r6, %r4, -4;
	add.s32 	%r7, %r3, -4;
	add.s32 	%r8, %r4, -3;
	add.s32 	%r9, %r3, -3;
	add.s32 	%r10, %r4, -2;
	add.s32 	%r11, %r4, -1;
	add.s32 	%r12, %r4, 1;
	add.s32 	%r13, %r4, 2;
	add.s32 	%r14, %r4, 3;
	add.s32 	%r15, %r4, 4;
	add.s32 	%r16, %r4, 5;
	mov.f32 	%f70, 0f00000000;
	mov.b32 	%r90, 0;
	add.s32 	%r49, %r3, -5;
	mov.u64 	%rd10, M;
	add.s32 	%r63, %r3, -2;
	add.s32 	%r68, %r3, -1;
$L__BB0_5:
	add.s32 	%r40, %r2, %r90;
	add.s32 	%r18, %r40, -5;
	add.s32 	%r41, %r1, %r90;
	add.s32 	%r19, %r41, -5;
	mul.lo.s32 	%r20, %r18, 200;
	shl.b32 	%r42, %r41, 7;
	mov.u32 	%r43, _ZZ18conv2d_tiledCachedPfS_E2Ns;
	add.s32 	%r44, %r43, %r42;
	shl.b32 	%r45, %r3, 2;
	add.s32 	%r46, %r44, %r45;
	max.u32 	%r47, %r18, %r5;
	setp.gt.u32 	%p6, %r47, 199;
	add.s32 	%r21, %r46, -640;
	mov.f32 	%f71, 0f00000000;
	@%p6 bra 	$L__BB0_9;
	max.u32 	%r50, %r19, %r49;
	setp.gt.u32 	%p7, %r50, 31;
	@%p7 bra 	$L__BB0_8;
	ld.shared.f32 	%f71, [%r21+-20];
	bra.uni 	$L__BB0_9;
$L__BB0_8:
	add.s32 	%r51, %r5, %r20;
	mul.wide.u32 	%rd7, %r51, 4;
	add.s64 	%rd8, %rd1, %rd7;
	ld.global.f32 	%f71, [%rd8];
$L__BB0_9:
	mul.lo.s32 	%r52, %r90, 11;
	mul.wide.u32 	%rd9, %r52, 4;
	add.s64 	%rd2, %rd10, %rd9;
	ld.const.f32 	%f50, [%rd2];
	fma.rn.f32 	%f5, %f71, %f50, %f70;
	mov.f32 	%f72, 0f00000000;
	max.u32 	%r53, %r18, %r6;
	setp.gt.u32 	%p8, %r53, 199;
	@%p8 bra 	$L__BB0_13;
	max.u32 	%r55, %r19, %r7;
	setp.lt.u32 	%p9, %r55, 32;
	@%p9 bra 	$L__BB0_12;
	add.s32 	%r56, %r6, %r20;
	mul.wide.u32 	%rd11, %r56, 4;
	add.s64 	%rd12, %rd1, %rd11;
	ld.global.f32 	%f72, [%rd12];
	bra.uni 	$L__BB0_13;
$L__BB0_12:
	ld.shared.f32 	%f72, [%r21+-16];
$L__BB0_13:
	ld.const.f32 	%f52, [%rd2+4];
	fma.rn.f32 	%f9, %f72, %f52, %f5;
	mov.f32 	%f73, 0f00000000;
	max.u32 	%r57, %r18, %r8;
	setp.gt.u32 	%p10, %r57, 199;
	@%p10 bra 	$L__BB0_17;
	max.u32 	%r59, %r19, %r9;
	setp.lt.u32 	%p11, %r59, 32;
	@%p11 bra 	$L__BB0_16;
	add.s32 	%r60, %r8, %r20;
	mul.wide.u32 	%rd13, %r60, 4;
	add.s64 	%rd14, %rd1, %rd13;
	ld.global.f32 	%f73, [%rd14];
	bra.uni 	$L__BB0_17;
$L__BB0_16:
	ld.shared.f32 	%f73, [%r21+-12];
$L__BB0_17:
	ld.const.f32 	%f54, [%rd2+8];
	fma.rn.f32 	%f13, %f73, %f54, %f9;
	mov.f32 	%f74, 0f00000000;
	max.u32 	%r61, %r18, %r10;
	setp.gt.u32 	%p12, %r61, 199;
	@%p12 bra 	$L__BB0_21;
	max.u32 	%r64, %r19, %r63;
	setp.lt.u32 	%p13, %r64, 32;
	@%p13 bra 	$L__BB0_20;
	add.s32 	%r65, %r10, %r20;
	mul.wide.u32 	%rd15, %r65, 4;
	add.s64 	%rd16, %rd1, %rd15;
	ld.global.f32 	%f74, [%rd16];
	bra.uni 	$L__BB0_21;
$L__BB0_20:
	ld.shared.f32 	%f74, [%r21+-8];
$L__BB0_21:
	ld.const.f32 	%f56, [%rd2+12];
	fma.rn.f32 	%f17, %f74, %f56, %f13;
	mov.f32 	%f75, 0f00000000;
	max.u32 	%r66, %r18, %r11;
	setp.gt.u32 	%p14, %r66, 199;
	@%p14 bra 	$L__BB0_25;
	max.u32 	%r69, %r19, %r68;
	setp.lt.u32 	%p15, %r69, 32;
	@%p15 bra 	$L__BB0_24;
	add.s32 	%r70, %r11, %r20;
	mul.wide.u32 	%rd17, %r70, 4;
	add.s64 	%rd18, %rd1, %rd17;
	ld.global.f32 	%f75, [%rd18];
	bra.uni 	$L__BB0_25;
$L__BB0_24:
	ld.shared.f32 	%f75, [%r21+-4];
$L__BB0_25:
	ld.const.f32 	%f58, [%rd2+16];
	fma.rn.f32 	%f21, %f75, %f58, %f17;
	mov.f32 	%f76, 0f00000000;
	max.u32 	%r71, %r18, %r4;
	setp.gt.u32 	%p16, %r71, 199;
	@%p16 bra 	$L__BB0_29;
	or.b32  	%r72, %r19, %r3;
	setp.lt.u32 	%p17, %r72, 32;
	@%p17 bra 	$L__BB0_28;
	add.s32 	%r73, %r4, %r20;
	mul.wide.u32 	%rd19, %r73, 4;
	add.s64 	%rd20, %rd1, %rd19;
	ld.global.f32 	%f76, [%rd20];
	bra.uni 	$L__BB0_29;
$L__BB0_28:
	ld.shared.f32 	%f76, [%r21];
$L__BB0_29:
	ld.const.f32 	%f60, [%rd2+20];
	fma.rn.f32 	%f25, %f76, %f60, %f21;
	mov.f32 	%f77, 0f00000000;
	max.u32 	%r74, %r18, %r12;
	setp.gt.u32 	%p18, %r74, 199;
	@%p18 bra 	$L__BB0_33;
	setp.lt.u32 	%p19, %r19, 32;
	setp.lt.u32 	%p20, %r3, 31;
	and.pred  	%p21, %p19, %p20;
	@%p21 bra 	$L__BB0_32;
	add.s32 	%r76, %r12, %r20;
	mul.wide.u32 	%rd21, %r76, 4;
	add.s64 	%rd22, %rd1, %rd21;
	ld.global.f32 	%f77, [%rd22];
	bra.uni 	$L__BB0_33;
$L__BB0_32:
	ld.shared.f32 	%f77, [%r21+4];
$L__BB0_33:
	ld.const.f32 	%f62, [%rd2+24];
	fma.rn.f32 	%f29, %f77, %f62, %f25;
	mov.f32 	%f78, 0f00000000;
	max.u32 	%r77, %r18, %r13;
	setp.gt.u32 	%p22, %r77, 199;
	@%p22 bra 	$L__BB0_37;
	setp.lt.u32 	%p23, %r19, 32;
	setp.lt.u32 	%p24, %r3, 30;
	and.pred  	%p25, %p23, %p24;
	@%p25 bra 	$L__BB0_36;
	add.s32 	%r79, %r13, %r20;
	mul.wide.u32 	%rd23, %r79, 4;
	add.s64 	%rd24, %rd1, %rd23;
	ld.global.f32 	%f78, [%rd24];
	bra.uni 	$L__BB0_37;
$L__BB0_36:
	ld.shared.f32 	%f78, [%r21+8];
$L__BB0_37:
	ld.const.f32 	%f64, [%rd2+28];
	fma.rn.f32 	%f33, %f78, %f64, %f29;
	mov.f32 	%f79, 0f00000000;
	max.u32 	%r80, %r18, %r14;
	setp.gt.u32 	%p26, %r80, 199;
	@%p26 bra 	$L__BB0_41;
	setp.lt.u32 	%p27, %r19, 32;
	setp.lt.u32 	%p28, %r3, 29;
	and.pred  	%p29, %p27, %p28;
	@%p29 bra 	$L__BB0_40;
	add.s32 	%r82, %r14, %r20;
	mul.wide.u32 	%rd25, %r82, 4;
	add.s64 	%rd26, %rd1, %rd25;
	ld.global.f32 	%f79, [%rd26];
	bra.uni 	$L__BB0_41;
$L__BB0_40:
	ld.shared.f32 	%f79, [%r21+12];
$L__BB0_41:
	ld.const.f32 	%f66, [%rd2+32];
	fma.rn.f32 	%f37, %f79, %f66, %f33;
	mov.f32 	%f80, 0f00000000;
	max.u32 	%r83, %r18, %r15;
	setp.gt.u32 	%p30, %r83, 199;
	@%p30 bra 	$L__BB0_45;
	setp.lt.u32 	%p31, %r19, 32;
	setp.lt.u32 	%p32, %r3, 28;
	and.pred  	%p33, %p31, %p32;
	@%p33 bra 	$L__BB0_44;
	add.s32 	%r85, %r15, %r20;
	mul.wide.u32 	%rd27, %r85, 4;
	add.s64 	%rd28, %rd1, %rd27;
	ld.global.f32 	%f80, [%rd28];
	bra.uni 	$L__BB0_45;
$L__BB0_44:
	ld.shared.f32 	%f80, [%r21+16];
$L__BB0_45:
	ld.const.f32 	%f68, [%rd2+36];
	fma.rn.f32 	%f41, %f80, %f68, %f37;
	mov.f32 	%f81, 0f00000000;
	max.u32 	%r86, %r18, %r16;
	setp.gt.u32 	%p34, %r86, 199;
	@%p34 bra 	$L__BB0_49;
	setp.lt.u32 	%p35, %r19, 32;
	setp.lt.u32 	%p36, %r3, 27;
	and.pred  	%p37, %p35, %p36;
	@%p37 bra 	$L__BB0_48;
	add.s32 	%r88, %r16, %r20;
	mul.wide.u32 	%rd29, %r88, 4;
	add.s64 	%rd30, %rd1, %rd29;
	ld.global.f32 	%f81, [%rd30];
	bra.uni 	$L__BB0_49;
$L__BB0_48:
	ld.shared.f32 	%f81, [%r21+20];
$L__BB0_49:
	ld.const.f32 	%f69, [%rd2+40];
	fma.rn.f32 	%f70, %f81, %f69, %f41;
	add.s32 	%r90, %r90, 1;
	setp.ne.s32 	%p38, %r90, 11;
	@%p38 bra 	$L__BB0_5;
	mad.lo.s32 	%r89, %r2, 200, %r4;
	cvta.to.global.u64 	%rd31, %rd3;
	mul.wide.s32 	%rd32, %r89, 4;
	add.s64 	%rd33, %rd31, %rd32;
	st.global.f32 	[%rd33], %f70;
$L__BB0_51:
	ret;

}


// ===== COMPILED SASS (sm_100) =====

	.target	sm_100

	.elftype	@"ET_EXEC"


//--------------------- .note.nv.tkinfo           --------------------------
	.section	.note.nv.tkinfo,"",@"SHT_NOTE"
	.sectionflags	@"SHF_NOTE_NV_TKINFO"
	.tkinfo
        /*0018*/ 	.word	0x00000002
        /*0030*/ 	.string	""
        /*0030*/ 	.string	"ptxas"
        /*0030*/ 	.string	"Cuda compilation tools, release 13.0, V13.0.88"
        /*0030*/ 	.string	"Build cuda_13.0.r13.0/compiler.36424714_0"
        /*0030*/ 	.string	"-arch sm_100 -m 64 "



//--------------------- .note.nv.cuinfo           --------------------------
	.section	.note.nv.cuinfo,"",@"SHT_NOTE"
	.sectionflags	@"SHF_NOTE_NV_CUINFO"
        /*0018*/ 	.short	0x0002
        /*001a*/ 	.short	0x0064
        /*001c*/ 	.short	0x0082
	.zero		2


//--------------------- .nv.info                  --------------------------
	.section	.nv.info,"",@"SHT_CUDA_INFO"
	.align	4


	//----- nvinfo : EIATTR_REGCOUNT
	.align		4
        /*0000*/ 	.byte	0x04, 0x2f
        /*0002*/ 	.short	(.L_2 - .L_1)
	.align		4
.L_1:
        /*0004*/ 	.word	index@(_Z18conv2d_tiledCachedPfS_)
        /*0008*/ 	.word	0x00000027


	//----- nvinfo : EIATTR_FRAME_SIZE
	.align		4
.L_2:
        /*000c*/ 	.byte	0x04, 0x11
        /*000e*/ 	.short	(.L_4 - .L_3)
	.align		4
.L_3:
        /*0010*/ 	.word	index@(_Z18conv2d_tiledCachedPfS_)
        /*0014*/ 	.word	0x00000000


	//----- nvinfo : EIATTR_MIN_STACK_SIZE
	.align		4
.L_4:
        /*0018*/ 	.byte	0x04, 0x12
        /*001a*/ 	.short	(.L_6 - .L_5)
	.align		4
.L_5:
        /*001c*/ 	.word	index@(_Z18conv2d_tiledCachedPfS_)
        /*0020*/ 	.word	0x00000000
.L_6:


//--------------------- .nv.compat                --------------------------
	.section	.nv.compat,"",@"SHT_CUDA_COMPAT_INFO"
	.align	4
        /*0000*/ 	.byte	0x02, 0x09, 0x00, 0x00, 0x02, 0x02, 0x01, 0x00, 0x02, 0x05, 0x05, 0x00, 0x03, 0x07, 0x01, 0x01
        /*0010*/ 	.byte	0x02, 0x03, 0x00, 0x00, 0x02, 0x06, 0x01, 0x00, 0x04, 0x0b, 0x08, 0x00, 0x09, 0x00, 0x00, 0x00
        /*0020*/ 	.byte	0x00, 0x00, 0x00, 0x00


//--------------------- .nv.info._Z18conv2d_tiledCachedPfS_ --------------------------
	.section	.nv.info._Z18conv2d_tiledCachedPfS_,"",@"SHT_CUDA_INFO"
	.sectionflags	@""
	.align	4


	//----- nvinfo : EIATTR_CUDA_API_VERSION
	.align		4
        /*0000*/ 	.byte	0x04, 0x37
        /*0002*/ 	.short	(.L_8 - .L_7)
.L_7:
        /*0004*/ 	.word	0x00000082


	//----- nvinfo : EIATTR_KPARAM_INFO
	.align		4
.L_8:
        /*0008*/ 	.byte	0x04, 0x17
        /*000a*/ 	.short	(.L_10 - .L_9)
.L_9:
        /*000c*/ 	.word	0x00000000
        /*0010*/ 	.short	0x0001
        /*0012*/ 	.short	0x0008
        /*0014*/ 	.byte	0x00, 0xf5, 0x21, 0x00


	//----- nvinfo : EIATTR_KPARAM_INFO
	.align		4
.L_10:
        /*0018*/ 	.byte	0x04, 0x17
        /*001a*/ 	.short	(.L_12 - .L_11)
.L_11:
        /*001c*/ 	.word	0x00000000
        /*0020*/ 	.short	0x0000
        /*0022*/ 	.short	0x0000
        /*0024*/ 	.byte	0x00, 0xf5, 0x21, 0x00


	//----- nvinfo : EIATTR_SPARSE_MMA_MASK
	.align		4
.L_12:
        /*0028*/ 	.byte	0x03, 0x50
        /*002a*/ 	.short	0x0000


	//----- nvinfo : EIATTR_MAXREG_COUNT
	.align		4
        /*002c*/ 	.byte	0x03, 0x1b
        /*002e*/ 	.short	0x00ff


	//----- nvinfo : EIATTR_NUM_BARRIERS
	.align		4
        /*0030*/ 	.byte	0x02, 0x4c
        /*0032*/ 	.byte	0x01
	.zero		1


	//----- nvinfo : EIATTR_MERCURY_ISA_VERSION
	.align		4
        /*0034*/ 	.byte	0x03, 0x5f
        /*0036*/ 	.short	0x0101


	//----- nvinfo : EIATTR_VRC_CTA_INIT_COUNT
	.align		4
        /*0038*/ 	.byte	0x02, 0x4a
	.zero		1
	.zero		1


	//----- nvinfo : EIATTR_EXIT_INSTR_OFFSETS
	.align		4
        /*003c*/ 	.byte	0x04, 0x1c
        /*003e*/ 	.short	(.L_14 - .L_13)


	//   ....[0]....
.L_13:
        /*0040*/ 	.word	0x00000230


	//   ....[1]....
        /*0044*/ 	.word	0x00008880


	//----- nvinfo : EIATTR_CRS_STACK_SIZE
	.align		4
.L_14:
        /*0048*/ 	.byte	0x04, 0x1e
        /*004a*/ 	.short	(.L_16 - .L_15)
.L_15:
        /*004c*/ 	.word	0x00000000


	//----- nvinfo : EIATTR_CBANK_PARAM_SIZE
	.align		4
.L_16:
        /*0050*/ 	.byte	0x03, 0x19
        /*0052*/ 	.short	0x0010


	//----- nvinfo : EIATTR_PARAM_CBANK
	.align		4
        /*0054*/ 	.byte	0x04, 0x0a
        /*0056*/ 	.short	(.L_18 - .L_17)
	.align		4
.L_17:
        /*0058*/ 	.word	index@(.nv.constant0._Z18conv2d_tiledCachedPfS_)
        /*005c*/ 	.short	0x0380
        /*005e*/ 	.short	0x0010


	//----- nvinfo : EIATTR_SW_WAR
	.align		4
.L_18:
        /*0060*/ 	.byte	0x04, 0x36
        /*0062*/ 	.short	(.L_20 - .L_19)
.L_19:
        /*0064*/ 	.word	0x00000008
.L_20:


//--------------------- .nv.callgraph             --------------------------
	.section	.nv.callgraph,"",@"SHT_CUDA_CALLGRAPH"
	.align	4
	.sectionentsize	8
	.align		4
        /*0000*/ 	.word	0x00000000
	.align		4
        /*0004*/ 	.word	0xffffffff
	.align		4
        /*0008*/ 	.word	0x00000000
	.align		4
        /*000c*/ 	.word	0xfffffffe
	.align		4
        /*0010*/ 	.word	0x00000000
	.align		4
        /*0014*/ 	.word	0xfffffffd
	.align		4
        /*0018*/ 	.word	0x00000000
	.align		4
        /*001c*/ 	.word	0xfffffffc


//--------------------- .nv.constant3             --------------------------
	.section	.nv.constant3,"a",@progbits
	.align	4
.nv.constant3:
	.type		M,@object
	.size		M,(.L_0 - M)
M:
	.zero		484
.L_0:


//--------------------- .text._Z18conv2d_tiledCachedPfS_ --------------------------
	.section	.text._Z18conv2d_tiledCachedPfS_,"ax",@progbits
	.align	128
        .global         _Z18conv2d_tiledCachedPfS_
        .type           _Z18conv2d_tiledCachedPfS_,@function
        .size           _Z18conv2d_tiledCachedPfS_,(.L_x_356 - _Z18conv2d_tiledCachedPfS_)
        .other          _Z18conv2d_tiledCachedPfS_,@"STO_CUDA_ENTRY STV_DEFAULT"
_Z18conv2d_tiledCachedPfS_:
.text._Z18conv2d_tiledCachedPfS_:
[----:B------:R-:W-:Y:S01]  /*0000*/  LDC R1, c[0x0][0x37c] ;  /* 0x0000df00ff017b82 */ /* 0x000fe20000000800 */
[----:B------:R-:W0:Y:S07]  /*0010*/  S2R R0, SR_TID.X ;  /* 0x0000000000007919 */ /* 0x000e2e0000002100 */
[----:B------:R-:W1:Y:S01]  /*0020*/  LDC R4, c[0x0][0x364] ;  /* 0x0000d900ff047b82 */ /* 0x000e620000000800 */
[----:B------:R-:W2:Y:S01]  /*0030*/  LDCU.64 UR6, c[0x0][0x358] ;  /* 0x00006b00ff0677ac */ /* 0x000ea20008000a00 */
[----:B------:R-:W-:Y:S01]  /*0040*/  BSSY.RECONVERGENT B0, `(.L_x_0) ;  /* 0x000001d000007945 */ /* 0x000fe20003800200 */
[----:B------:R-:W1:Y:S05]  /*0050*/  S2R R3, SR_TID.Y ;  /* 0x0000000000037919 */ /* 0x000e6a0000002200 */
[----:B------:R-:W0:Y:S08]  /*0060*/  S2UR UR5, SR_CTAID.X ;  /* 0x00000000000579c3 */ /* 0x000e300000002500 */
[----:B------:R-:W0:Y:S08]  /*0070*/  LDC R5, c[0x0][0x360] ;  /* 0x0000d800ff057b82 */ /* 0x000e300000000800 */
[----:B------:R-:W1:Y:S01]  /*0080*/  S2UR UR4, SR_CTAID.Y ;  /* 0x00000000000479c3 */ /* 0x000e620000002600 */
[----:B0-----:R-:W-:-:S05]  /*0090*/  IMAD R2, R5, UR5, R0 ;  /* 0x0000000505027c24 */ /* 0x001fca000f8e0200 */
[----:B------:R-:W-:Y:S01]  /*00a0*/  ISETP.GE.AND P0, PT, R2, 0xc8, PT ;  /* 0x000000c80200780c */ /* 0x000fe20003f06270 */
[----:B-1----:R-:W-:-:S05]  /*00b0*/  IMAD R5, R4, UR4, R3 ;  /* 0x0000000404057c24 */ /* 0x002fca000f8e0203 */
[----:B------:R-:W-:-:S13]  /*00c0*/  ISETP.LT.U32.AND P0, PT, R5, 0xc8, !P0 ;  /* 0x000000c80500780c */ /* 0x000fda0004701070 */
[----:B--2---:R-:W-:Y:S05]  /*00d0*/  @!P0 BRA `(.L_x_1) ;  /* 0x0000000000308947 */ /* 0x004fea0003800000 */
[----:B------:R-:W0:Y:S01]  /*00e0*/  LDC.64 R6, c[0x0][0x380] ;  /* 0x0000e000ff067b82 */ /* 0x000e220000000a00 */
[----:B------:R-:W-:-:S04]  /*00f0*/  IMAD R9, R5, 0xc8, R2 ;  /* 0x000000c805097824 */ /* 0x000fc800078e0202 */
[----:B0-----:R-:W-:-:S06]  /*0100*/  IMAD.WIDE R6, R9, 0x4, R6 ;  /* 0x0000000409067825 */ /* 0x001fcc00078e0206 */
[----:B------:R-:W2:Y:S01]  /*0110*/  LDG.E R6, desc[UR6][R6.64] ;  /* 0x0000000606067981 */ /* 0x000ea2000c1e1900 */
[----:B------:R-:W0:Y:S01]  /*0120*/  S2UR UR5, SR_CgaCtaId ;  /* 0x00000000000579c3 */ /* 0x000e220000008800 */
[----:B------:R-:W-:Y:S02]  /*0130*/  UMOV UR4, 0x400 ;  /* 0x0000040000047882 */ /* 0x000fe40000000000 */
[----:B0-----:R-:W-:-:S06]  /*0140*/  ULEA UR4, UR5, UR4, 0x18 ;  /* 0x0000000405047291 */ /* 0x001fcc000f8ec0ff */
[----:B------:R-:W-:-:S04]  /*0150*/  IMAD.U32 R4, RZ, RZ, UR4 ;  /* 0x00000004ff047e24 */ /* 0x000fc8000f8e00ff */
[----:B------:R-:W-:-:S04]  /*0160*/  IMAD R9, R3, 0x80, R4 ;  /* 0x0000008003097824 */ /* 0x000fc800078e0204 */
[----:B------:R-:W-:-:S05]  /*0170*/  IMAD R9, R0, 0x4, R9 ;  /* 0x0000000400097824 */ /* 0x000fca00078e0209 */
[----:B--2---:R1:W-:Y:S01]  /*0180*/  STS [R9], R6 ;  /* 0x0000000609007388 */ /* 0x0043e20000000800 */
[----:B------:R-:W-:Y:S05]  /*0190*/  BRA `(.L_x_2) ;  /* 0x00000000001c7947 */ /* 0x000fea0003800000 */
.L_x_1:
[----:B------:R-:W0:Y:S01]  /*01a0*/  S2UR UR5, SR_CgaCtaId ;  /* 0x00000000000579c3 */ /* 0x000e220000008800 */
[----:B------:R-:W-:Y:S02]  /*01b0*/  UMOV UR4, 0x400 ;  /* 0x0000040000047882 */ /* 0x000fe40000000000 */
[----:B0-----:R-:W-:-:S06]  /*01c0*/  ULEA UR4, UR5, UR4, 0x18 ;  /* 0x0000000405047291 */ /* 0x001fcc000f8ec0ff */
[----:B------:R-:W-:-:S04]  /*01d0*/  IMAD.U32 R4, RZ, RZ, UR4 ;  /* 0x00000004ff047e24 */ /* 0x000fc8000f8e00ff */
[----:B------:R-:W-:-:S04]  /*01e0*/  IMAD R9, R3, 0x80, R4 ;  /* 0x0000008003097824 */ /* 0x000fc800078e0204 */
[----:B------:R-:W-:-:S05]  /*01f0*/  IMAD R9, R0, 0x4, R9 ;  /* 0x0000000400097824 */ /* 0x000fca00078e0209 */
[----:B------:R0:W-:Y:S02]  /*0200*/  STS [R9], RZ ;  /* 0x000000ff09007388 */ /* 0x0001e40000000800 */
.L_x_2:
[----:B------:R-:W-:Y:S05]  /*0210*/  BSYNC.RECONVERGENT B0 ;  /* 0x0000000000007941 */ /* 0x000fea0003800200 */
.L_x_0:
[----:B------:R-:W-:Y:S06]  /*0220*/  BAR.SYNC.DEFER_BLOCKING 0x0 ;  /* 0x0000000000007b1d */ /* 0x000fec0000010000 */
[----:B------:R-:W-:Y:S05]  /*0230*/  @!P0 EXIT ;  /* 0x000000000000894d */ /* 0x000fea0003800000 */
[----:B------:R-:W-:Y:S01]  /*0240*/  VIADD R11, R5, 0xfffffffb ;  /* 0xfffffffb050b7836 */ /* 0x000fe20000000000 */
[----:B------:R-:W-:Y:S01]  /*0250*/  IADD3 R36, PT, PT, R2, -0x5, RZ ;  /* 0xfffffffb02247810 */ /* 0x000fe20007ffe0ff */
[----:B------:R-:W-:Y:S01]  /*0260*/  IMAD.MOV.U32 R10, RZ, RZ, 0xc8 ;  /* 0x000000c8ff0a7424 */ /* 0x000fe200078e00ff */
[----:B------:R-:W-:Y:S01]  /*0270*/  BSSY.RECONVERGENT B0, `(.L_x_3) ;  /* 0x0000011000007945 */ /* 0x000fe20003800200 */
[----:B------:R-:W-:Y:S01]  /*0280*/  HFMA2 R15, -RZ, RZ, 0, 0 ;  /* 0x00000000ff0f7431 */ /* 0x000fe200000001ff */
[----:B-1----:R-:W-:Y:S01]  /*0290*/  VIMNMX.U32 R6, PT, PT, R36, R11, !PT ;  /* 0x0000000b24067248 */ /* 0x002fe20007fe0000 */
[----:B------:R-:W-:Y:S02]  /*02a0*/  VIADD R8, R0, 0xfffffffb ;  /* 0xfffffffb00087836 */ /* 0x000fe40000000000 */
[----:B------:R-:W-:Y:S01]  /*02b0*/  VIADD R13, R3, 0xfffffffb ;  /* 0xfffffffb030d7836 */ /* 0x000fe20000000000 */
[----:B------:R-:W-:Y:S01]  /*02c0*/  ISETP.GT.U32.AND P0, PT, R6, 0xc7, PT ;  /* 0x000000c70600780c */ /* 0x000fe20003f04070 */
[----:B------:R-:W-:-:S02]  /*02d0*/  VIADD R6, R2, 0xfffffffc ;  /* 0xfffffffc02067836 */ /* 0x000fc40000000000 */
[----:B------:R-:W-:-:S10]  /*02e0*/  IMAD R7, R5, R10, -0x3e8 ;  /* 0xfffffc1805077424 */ /* 0x000fd400078e020a */
[----:B------:R-:W-:Y:S05]  /*02f0*/  @P0 BRA `(.L_x_4) ;  /* 0x0000000000200947 */ /* 0x000fea0003800000 */
[----:B------:R-:W-:-:S04]  /*0300*/  VIMNMX.U32 R10, PT, PT, R8, R13, !PT ;  /* 0x0000000d080a7248 */ /* 0x000fc80007fe0000 */
[----:B------:R-:W-:-:S13]  /*0310*/  ISETP.GT.U32.AND P0, PT, R10, 0x1f, PT ;  /* 0x0000001f0a00780c */ /* 0x000fda0003f04070 */
[----:B------:R1:W2:Y:S01]  /*0320*/  @!P0 LDS R15, [R9+-0x294] ;  /* 0xfffd6c00090f8984 */ /* 0x0002a20000000800 */
[----:B------:R-:W-:Y:S05]  /*0330*/  @!P0 BRA `(.L_x_4) ;  /* 0x0000000000108947 */ /* 0x000fea0003800000 */
[----:B--2---:R-:W2:Y:S01]  /*0340*/  LDC.64 R14, c[0x0][0x380] ;  /* 0x0000e000ff0e7b82 */ /* 0x004ea20000000a00 */
[----:B------:R-:W-:-:S04]  /*0350*/  IMAD.IADD R17, R36, 0x1, R7 ;  /* 0x0000000124117824 */ /* 0x000fc800078e0207 */
[----:B--2---:R-:W-:-:S06]  /*0360*/  IMAD.WIDE.U32 R14, R17, 0x4, R14 ;  /* 0x00000004110e7825 */ /* 0x004fcc00078e000e */
[----:B------:R3:W5:Y:S02]  /*0370*/  LDG.E R15, desc[UR6][R14.64] ;  /* 0x000000060e0f7981 */ /* 0x000764000c1e1900 */
.L_x_4:
[----:B------:R-:W-:Y:S05]  /*0380*/  BSYNC.RECONVERGENT B0 ;  /* 0x0000000000007941 */ /* 0x000fea0003800200 */
.L_x_3:
[----:B------:R-:W2:Y:S01]  /*0390*/  LDCU UR4, c[0x3][URZ] ;  /* 0x00c00000ff0477ac */ /* 0x000ea20008000800 */
[----:B------:R-:W-:Y:S01]  /*03a0*/  VIMNMX.U32 R12, PT, PT, R6, R11, !PT ;  /* 0x0000000b060c7248 */ /* 0x000fe20007fe0000 */
[----:B------:R-:W-:Y:S01]  /*03b0*/  BSSY.RECONVERGENT B0, `(.L_x_5) ;  /* 0x000001a000007945 */ /* 0x000fe20003800200 */
[----:B------:R-:W-:Y:S01]  /*03c0*/  VIADD R10, R0, 0xfffffffc ;  /* 0xfffffffc000a7836 */ /* 0x000fe20000000000 */
[----:B------:R-:W-:Y:S01]  /*03d0*/  IADD3 R18, PT, PT, R2, -0x1, RZ ;  /* 0xffffffff02127810 */ /* 0x000fe20007ffe0ff */
[----:B---3--:R-:W-:Y:S01]  /*03e0*/  VIADD R14, R0, 0xfffffffd ;  /* 0xfffffffd000e7836 */ /* 0x008fe20000000000 */
[----:B------:R-:W-:Y:S01]  /*03f0*/  ISETP.GT.U32.AND P0, PT, R12, 0xc7, PT ;  /* 0x000000c70c00780c */ /* 0x000fe20003f04070 */
[----:B------:R-:W-:Y:S01]  /*0400*/  VIADD R12, R2, 0xfffffffd ;  /* 0xfffffffd020c7836 */ /* 0x000fe20000000000 */
[----:B------:R-:W-:Y:S01]  /*0410*/  IADD3 R32, PT, PT, R0, -0x2, RZ ;  /* 0xfffffffe00207810 */ /* 0x000fe20007ffe0ff */
[C---:B------:R-:W-:Y:S02]  /*0420*/  VIADD R16, R2.reuse, 0xfffffffe ;  /* 0xfffffffe02107836 */ /* 0x040fe40000000000 */
[----:B------:R-:W-:-:S02]  /*0430*/  VIADD R20, R2, 0x1 ;  /* 0x0000000102147836 */ /* 0x000fc40000000000 */
[C---:B------:R-:W-:Y:S02]  /*0440*/  VIADD R22, R2.reuse, 0x2 ;  /* 0x0000000202167836 */ /* 0x040fe40000000000 */
[C---:B------:R-:W-:Y:S02]  /*0450*/  VIADD R24, R2.reuse, 0x3 ;  /* 0x0000000302187836 */ /* 0x040fe40000000000 */
[C---:B------:R-:W-:Y:S02]  /*0460*/  VIADD R26, R2.reuse, 0x4 ;  /* 0x00000004021a7836 */ /* 0x040fe40000000000 */
[----:B--2--5:R-:W-:Y:S01]  /*0470*/  FFMA R17, R15, UR4, RZ ;  /* 0x000000040f117c23 */ /* 0x024fe200080000ff */
[----:B------:R-:W-:Y:S02]  /*0480*/  VIADD R30, R2, 0x5 ;  /* 0x00000005021e7836 */ /* 0x000fe40000000000 */
[----:B------:R-:W-:Y:S02]  /*0490*/  VIADD R34, R0, 0xffffffff ;  /* 0xffffffff00227836 */ /* 0x000fe40000000000 */
[----:B------:R-:W-:Y:S01]  /*04a0*/  IMAD.MOV.U32 R28, RZ, RZ, RZ ;  /* 0x000000ffff1c7224 */ /* 0x000fe200078e00ff */
[----:B------:R-:W-:Y:S06]  /*04b0*/  @P0 BRA `(.L_x_6) ;  /* 0x0000000000240947 */ /* 0x000fec0003800000 */
[----:B------:R-:W-:-:S04]  /*04c0*/  VIMNMX.U32 R15, PT, PT, R10, R13, !PT ;  /* 0x0000000d0a0f7248 */ /* 0x000fc80007fe0000 */
[----:B------:R-:W-:-:S13]  /*04d0*/  ISETP.GE.U32.AND P0, PT, R15, 0x20, PT ;  /* 0x000000200f00780c */ /* 0x000fda0003f06070 */
[----:B------:R-:W-:Y:S05]  /*04e0*/  @!P0 BRA `(.L_x_7) ;  /* 0x0000000000148947 */ /* 0x000fea0003800000 */
[----:B------:R-:W2:Y:S01]  /*04f0*/  LDC.64 R28, c[0x0][0x380] ;  /* 0x0000e000ff1c7b82 */ /* 0x000ea20000000a00 */
[----:B------:R-:W-:-:S04]  /*0500*/  IMAD.IADD R15, R6, 0x1, R7 ;  /* 0x00000001060f7824 */ /* 0x000fc800078e0207 */
[----:B--2---:R-:W-:-:S06]  /*0510*/  IMAD.WIDE.U32 R28, R15, 0x4, R28 ;  /* 0x000000040f1c7825 */ /* 0x004fcc00078e001c */
[----:B------:R2:W5:Y:S01]  /*0520*/  LDG.E R28, desc[UR6][R28.64] ;  /* 0x000000061c1c7981 */ /* 0x000562000c1e1900 */
[----:B------:R-:W-:Y:S05]  /*0530*/  BRA `(.L_x_6) ;  /* 0x0000000000047947 */ /* 0x000fea0003800000 */
.L_x_7:
[----:B------:R3:W4:Y:S02]  /*0540*/  LDS R28, [R9+-0x290] ;  /* 0xfffd7000091c7984 */ /* 0x0007240000000800 */
.L_x_6:
[----:B------:R-:W-:Y:S05]  /*0550*/  BSYNC.RECONVERGENT B0 ;  /* 0x0000000000007941 */ /* 0x000fea0003800200 */
.L_x_5:
[----:B------:R-:W4:Y:S01]  /*0560*/  LDCU UR4, c[0x3][0x4] ;  /* 0x00c00080ff0477ac */ /* 0x000f220008000800 */
[----:B------:R-:W-:Y:S01]  /*0570*/  VIMNMX.U32 R15, PT, PT, R12, R11, !PT ;  /* 0x0000000b0c0f7248 */ /* 0x000fe20007fe0000 */
[----:B------:R-:W-:Y:S01]  /*0580*/  BSSY.RECONVERGENT B0, `(.L_x_8) ;  /* 0x000000e000007945 */ /* 0x000fe20003800200 */
[----:B--2---:R-:W-:Y:S02]  /*0590*/  IMAD.MOV.U32 R29, RZ, RZ, RZ ;  /* 0x000000ffff1d7224 */ /* 0x004fe400078e00ff */
[----:B------:R-:W-:Y:S01]  /*05a0*/  ISETP.GT.U32.AND P0, PT, R15, 0xc7, PT ;  /* 0x000000c70f00780c */ /* 0x000fe20003f04070 */
[----:B----45:R-:W-:-:S12]  /*05b0*/  FFMA R17, R28, UR4, R17 ;  /* 0x000000041c117c23 */ /* 0x030fd80008000011 */
[----:B------:R-:W-:Y:S05]  /*05c0*/  @P0 BRA `(.L_x_9) ;  /* 0x0000000000240947 */ /* 0x000fea0003800000 */
        /* <DEDUP_REMOVED lines=8> */
.L_x_10:
[----:B------:R4:W2:Y:S02]  /*0650*/  LDS R29, [R9+-0x28c] ;  /* 0xfffd7400091d7984 */ /* 0x0008a40000000800 */
.L_x_9:
[----:B------:R-:W-:Y:S05]  /*0660*/  BSYNC.RECONVERGENT B0 ;  /* 0x0000000000007941 */ /* 0x000fea0003800200 */
.L_x_8:
[----:B------:R-:W0:Y:S01]  /*0670*/  LDCU UR4, c[0x3][0x8] ;  /* 0x00c00100ff0477ac */ /* 0x000e220008000800 */
[----:B------:R-:W-:Y:S01]  /*0680*/  VIMNMX.U32 R15, PT, PT, R16, R11, !PT ;  /* 0x0000000b100f7248 */ /* 0x000fe20007fe0000 */
[----:B------:R-:W-:Y:S01]  /*0690*/  BSSY.RECONVERGENT B0, `(.L_x_11) ;  /* 0x000000e000007945 */ /* 0x000fe20003800200 */
[----:B--2---:R-:W-:Y:S02]  /*06a0*/  MOV R28, RZ ;  /* 0x000000ff001c7202 */ /* 0x004fe40000000f00 */
[----:B------:R-:W-:Y:S01]  /*06b0*/  ISETP.GT.U32.AND P0, PT, R15, 0xc7, PT ;  /* 0x000000c70f00780c */ /* 0x000fe20003f04070 */
[----:B0----5:R-:W-:-:S12]  /*06c0*/  FFMA R17, R29, UR4, R17 ;  /* 0x000000041d117c23 */ /* 0x021fd80008000011 */
[----:B------:R-:W-:Y:S05]  /*06d0*/  @P0 BRA `(.L_x_12) ;  /* 0x0000000000240947 */ /* 0x000fea0003800000 */
[----:B------:R-:W-:-:S04]  /*06e0*/  VIMNMX.U32 R15, PT, PT, R32, R13, !PT ;  /* 0x0000000d200f7248 */ /* 0x000fc80007fe0000 */
[----:B------:R-:W-:-:S13]  /*06f0*/  ISETP.GE.U32.AND P0, PT, R15, 0x20, PT ;  /* 0x000000200f00780c */ /* 0x000fda0003f06070 */
[----:B------:R-:W-:Y:S05]  /*0700*/  @!P0 BRA `(.L_x_13) ;  /* 0x0000000000148947 */ /* 0x000fea0003800000 */
[----:B------:R-:W0:Y:S01]  /*0710*/  LDC.64 R28, c[0x0][0x380] ;  /* 0x0000e000ff1c7b82 */ /* 0x000e220000000a00 */
[----:B------:R-:W-:-:S04]  /*0720*/  IMAD.IADD R15, R16, 0x1, R7 ;  /* 0x00000001100f7824 */ /* 0x000fc800078e0207 */
[----:B0-----:R-:W-:-:S06]  /*0730*/  IMAD.WIDE.U32 R28, R15, 0x4, R28 ;  /* 0x000000040f1c7825 */ /* 0x001fcc00078e001c */
[----:B------:R0:W5:Y:S01]  /*0740*/  LDG.E R28, desc[UR6][R28.64] ;  /* 0x000000061c1c7981 */ /* 0x000162000c1e1900 */
[----:B------:R-:W-:Y:S05]  /*0750*/  BRA `(.L_x_12) ;  /* 0x0000000000047947 */ /* 0x000fea0003800000 */
.L_x_13:
[----:B------:R0:W2:Y:S02]  /*0760*/  LDS R28, [R9+-0x288] ;  /* 0xfffd7800091c7984 */ /* 0x0000a40000000800 */
.L_x_12:
[----:B------:R-:W-:Y:S05]  /*0770*/  BSYNC.RECONVERGENT B0 ;  /* 0x0000000000007941 */ /* 0x000fea0003800200 */
.L_x_11:
[----:B------:R-:W2:Y:S01]  /*0780*/  LDCU UR4, c[0x3][0xc] ;  /* 0x00c00180ff0477ac */ /* 0x000ea20008000800 */
[----:B------:R-:W-:Y:S01]  /*0790*/  VIMNMX.U32 R15, PT, PT, R18, R11, !PT ;  /* 0x0000000b120f7248 */ /* 0x000fe20007fe0000 */
[----:B------:R-:W-:Y:S01]  /*07a0*/  BSSY.RECONVERGENT B0, `(.L_x_14) ;  /* 0x000000e000007945 */ /* 0x000fe20003800200 */
[----:B0-----:R-:W-:Y:S02]  /*07b0*/  IMAD.MOV.U32 R29, RZ, RZ, RZ ;  /* 0x000000ffff1d7224 */ /* 0x001fe400078e00ff */
[----:B------:R-:W-:Y:S01]  /*07c0*/  ISETP.GT.U32.AND P0, PT, R15, 0xc7, PT ;  /* 0x000000c70f00780c */ /* 0x000fe20003f04070 */
[----:B--2--5:R-:W-:-:S12]  /*07d0*/  FFMA R17, R28, UR4, R17 ;  /* 0x000000041c117c23 */ /* 0x024fd80008000011 */
        /* <DEDUP_REMOVED lines=9> */
.L_x_16:
[----:B------:R2:W0:Y:S02]  /*0870*/  LDS R29, [R9+-0x284] ;  /* 0xfffd7c00091d7984 */ /* 0x0004240000000800 */
.L_x_15:
[----:B------:R-:W-:Y:S05]  /*0880*/  BSYNC.RECONVERGENT B0 ;  /* 0x0000000000007941 */ /* 0x000fea0003800200 */
.L_x_14:
[----:B------:R-:W1:Y:S01]  /*0890*/  LDCU UR4, c[0x3][0x10] ;  /* 0x00c00200ff0477ac */ /* 0x000e620008000800 */
[----:B------:R-:W-:Y:S01]  /*08a0*/  VIMNMX.U32 R15, PT, PT, R2, R11, !PT ;  /* 0x0000000b020f7248 */ /* 0x000fe20007fe0000 */
[----:B------:R-:W-:Y:S01]  /*08b0*/  BSSY.RECONVERGENT B0, `(.L_x_17) ;  /* 0x000000e000007945 */ /* 0x000fe20003800200 */
[----:B0-----:R-:W-:Y:S02]  /*08c0*/  IMAD.MOV.U32 R28, RZ, RZ, RZ ;  /* 0x000000ffff1c7224 */ /* 0x001fe400078e00ff */
[----:B------:R-:W-:Y:S01]  /*08d0*/  ISETP.GT.U32.AND P0, PT, R15, 0xc7, PT ;  /* 0x000000c70f00780c */ /* 0x000fe20003f04070 */
[----:B-1---5:R-:W-:-:S12]  /*08e0*/  FFMA R17, R29, UR4, R17 ;  /* 0x000000041d117c23 */ /* 0x022fd80008000011 */
[----:B------:R-:W-:Y:S05]  /*08f0*/  @P0 BRA `(.L_x_18) ;  /* 0x0000000000240947 */ /* 0x000fea0003800000 */
[----:B------:R-:W-:-:S04]  /*0900*/  LOP3.LUT R15, R13, R0, RZ, 0xfc, !PT ;  /* 0x000000000d0f7212 */ /* 0x000fc800078efcff */
[----:B------:R-:W-:-:S13]  /*0910*/  ISETP.GE.U32.AND P0, PT, R15, 0x20, PT ;  /* 0x000000200f00780c */ /* 0x000fda0003f06070 */
[----:B------:R-:W-:Y:S05]  /*0920*/  @!P0 BRA `(.L_x_19) ;  /* 0x0000000000148947 */ /* 0x000fea0003800000 */
[----:B------:R-:W0:Y:S01]  /*0930*/  LDC.64 R28, c[0x0][0x380] ;  /* 0x0000e000ff1c7b82 */ /* 0x000e220000000a00 */
[----:B------:R-:W-:-:S04]  /*0940*/  IMAD.IADD R15, R2, 0x1, R7 ;  /* 0x00000001020f7824 */ /* 0x000fc800078e0207 */
[----:B0-----:R-:W-:-:S06]  /*0950*/  IMAD.WIDE.U32 R28, R15, 0x4, R28 ;  /* 0x000000040f1c7825 */ /* 0x001fcc00078e001c */
[----:B------:R0:W5:Y:S01]  /*0960*/  LDG.E R28, desc[UR6][R28.64] ;  /* 0x000000061c1c7981 */ /* 0x000162000c1e1900 */
[----:B------:R-:W-:Y:S05]  /*0970*/  BRA `(.L_x_18) ;  /* 0x0000000000047947 */ /* 0x000fea0003800000 */
.L_x_19:
[----:B------:R0:W1:Y:S02]  /*0980*/  LDS R28, [R9+-0x280] ;  /* 0xfffd8000091c7984 */ /* 0x0000640000000800 */
.L_x_18:
[----:B------:R-:W-:Y:S05]  /*0990*/  BSYNC.RECONVERGENT B0 ;  /* 0x0000000000007941 */ /* 0x000fea0003800200 */
.L_x_17:
[----:B------:R-:W1:Y:S01]  /*09a0*/  LDCU UR4, c[0x3][0x14] ;  /* 0x00c00280ff0477ac */ /* 0x000e620008000800 */
[----:B------:R-:W-:Y:S01]  /*09b0*/  VIMNMX.U32 R15, PT, PT, R20, R11, !PT ;  /* 0x0000000b140f7248 */ /* 0x000fe20007fe0000 */
[----:B------:R-:W-:Y:S01]  /*09c0*/  BSSY.RECONVERGENT B0, `(.L_x_20) ;  /* 0x000000e000007945 */ /* 0x000fe20003800200 */
[----:B0-----:R-:W-:Y:S02]  /*09d0*/  HFMA2 R29, -RZ, RZ, 0, 0 ;  /* 0x00000000ff1d7431 */ /* 0x001fe400000001ff */
[----:B------:R-:W-:Y:S01]  /*09e0*/  ISETP.GT.U32.AND P0, PT, R15, 0xc7, PT ;  /* 0x000000c70f00780c */ /* 0x000fe20003f04070 */
[----:B-1---5:R-:W-:-:S12]  /*09f0*/  FFMA R17, R28, UR4, R17 ;  /* 0x000000041c117c23 */ /* 0x022fd80008000011 */
[----:B------:R-:W-:Y:S05]  /*0a00*/  @P0 BRA `(.L_x_21) ;  /* 0x0000000000240947 */ /* 0x000fea0003800000 */
[----:B------:R-:W-:Y:S02]  /*0a10*/  ISETP.GE.U32.AND P0, PT, R0, 0x1f, PT ;  /* 0x0000001f0000780c */ /* 0x000fe40003f06070 */
[----:B------:R-:W-:-:S13]  /*0a20*/  ISETP.LT.U32.AND P1, PT, R13, 0x20, PT ;  /* 0x000000200d00780c */ /* 0x000fda0003f21070 */
[----:B------:R-:W-:Y:S05]  /*0a30*/  @!P0 BRA P1, `(.L_x_22) ;  /* 0x0000000000148947 */ /* 0x000fea0000800000 */
[----:B------:R-:W0:Y:S01]  /*0a40*/  LDC.64 R28, c[0x0][0x380] ;  /* 0x0000e000ff1c7b82 */ /* 0x000e220000000a00 */
[----:B------:R-:W-:-:S04]  /*0a50*/  IMAD.IADD R15, R20, 0x1, R7 ;  /* 0x00000001140f7824 */ /* 0x000fc800078e0207 */
[----:B0-----:R-:W-:-:S06]  /*0a60*/  IMAD.WIDE.U32 R28, R15, 0x4, R28 ;  /* 0x000000040f1c7825 */ /* 0x001fcc00078e001c */
[----:B------:R0:W5:Y:S01]  /*0a70*/  LDG.E R29, desc[UR6][R28.64] ;  /* 0x000000061c1d7981 */ /* 0x000162000c1e1900 */
[----:B------:R-:W-:Y:S05]  /*0a80*/  BRA `(.L_x_21) ;  /* 0x0000000000047947 */ /* 0x000fea0003800000 */
.L_x_22:
[----:B------:R1:W0:Y:S02]  /*0a90*/  LDS R29, [R9+-0x27c] ;  /* 0xfffd8400091d7984 */ /* 0x0002240000000800 */
.L_x_21:
[----:B------:R-:W-:Y:S05]  /*0aa0*/  BSYNC.RECONVERGENT B0 ;  /* 0x0000000000007941 */ /* 0x000fea0003800200 */
.L_x_20:
[----:B------:R-:W2:Y:S01]  /*0ab0*/  LDCU UR4, c[0x3][0x18] ;  /* 0x00c00300ff0477ac */ /* 0x000ea20008000800 */
[----:B------:R-:W-:Y:S01]  /*0ac0*/  VIMNMX.U32 R15, PT, PT, R22, R11, !PT ;  /* 0x0000000b160f7248 */ /* 0x000fe20007fe0000 */
[----:B------:R-:W-:Y:S01]  /*0ad0*/  BSSY.RECONVERGENT B0, `(.L_x_23) ;  /* 0x000000e000007945 */ /* 0x000fe20003800200 */
[----:B0-----:R-:W-:Y:S02]  /*0ae0*/  IMAD.MOV.U32 R28, RZ, RZ, RZ ;  /* 0x000000ffff1c7224 */ /* 0x001fe400078e00ff */
[----:B------:R-:W-:Y:S01]  /*0af0*/  ISETP.GT.U32.AND P0, PT, R15, 0xc7, PT ;  /* 0x000000c70f00780c */ /* 0x000fe20003f04070 */
[----:B--2--5:R-:W-:-:S12]  /*0b00*/  FFMA R17, R29, UR4, R17 ;  /* 0x000000041d117c23 */ /* 0x024fd80008000011 */
        /* <DEDUP_REMOVED lines=9> */
.L_x_25:
[----:B------:R0:W2:Y:S02]  /*0ba0*/  LDS R28, [R9+-0x278] ;  /* 0xfffd8800091c7984 */ /* 0x0000a40000000800 */
.L_x_24:
[----:B------:R-:W-:Y:S05]  /*0bb0*/  BSYNC.RECONVERGENT B0 ;  /* 0x0000000000007941 */ /* 0x000fea0003800200 */
.L_x_23:
        /* <DEDUP_REMOVED lines=15> */
.L_x_28:
[----:B------:R2:W0:Y:S02]  /*0cb0*/  LDS R29, [R9+-0x274] ;  /* 0xfffd8c00091d7984 */ /* 0x0004240000000800 */
.L_x_27:
[----:B------:R-:W-:Y:S05]  /*0cc0*/  BSYNC.RECONVERGENT B0 ;  /* 0x0000000000007941 */ /* 0x000fea0003800200 */
.L_x_26:
[----:B------:R-:W1:Y:S01]  /*0cd0*/  LDCU UR4, c[0x3][0x20] ;  /* 0x00c00400ff0477ac */ /* 0x000e620008000800 */
[----:B------:R-:W-:Y:S01]  /*0ce0*/  VIMNMX.U32 R15, PT, PT, R26, R11, !PT ;  /* 0x0000000b1a0f7248 */ /* 0x000fe20007fe0000 */
[----:B------:R-:W-:Y:S01]  /*0cf0*/  BSSY.RECONVERGENT B0, `(.L_x_29) ;  /* 0x000000e000007945 */ /* 0x000fe20003800200 */
[----:B0-----:R-:W-:Y:S02]  /*0d00*/  MOV R28, RZ ;  /* 0x000000ff001c7202 */ /* 0x001fe40000000f00 */
        /* <DEDUP_REMOVED lines=11> */
.L_x_31:
[----:B------:R1:W0:Y:S02]  /*0dc0*/  LDS R28, [R9+-0x270] ;  /* 0xfffd9000091c7984 */ /* 0x0002240000000800 */
.L_x_30:
[----:B------:R-:W-:Y:S05]  /*0dd0*/  BSYNC.RECONVERGENT B0 ;  /* 0x0000000000007941 */ /* 0x000fea0003800200 */
.L_x_29:
[----:B------:R-:W2:Y:S01]  /*0de0*/  LDCU UR4, c[0x3][0x24] ;  /* 0x00c00480ff0477ac */ /* 0x000ea20008000800 */
[----:B------:R-:W-:Y:S01]  /*0df0*/  VIMNMX.U32 R11, PT, PT, R30, R11, !PT ;  /* 0x0000000b1e0b7248 */ /* 0x000fe20007fe0000 */
[----:B------:R-:W-:Y:S01]  /*0e00*/  BSSY.RECONVERGENT B0, `(.L_x_32) ;  /* 0x000000e000007945 */ /* 0x000fe20003800200 */
[----:B0-----:R-:W-:Y:S02]  /*0e10*/  IMAD.MOV.U32 R29, RZ, RZ, RZ ;  /* 0x000000ffff1d7224 */ /* 0x001fe400078e00ff */
[----:B------:R-:W-:Y:S01]  /*0e20*/  ISETP.GT.U32.AND P0, PT, R11, 0xc7, PT ;  /* 0x000000c70b00780c */ /* 0x000fe20003f04070 */
[----:B--2--5:R-:W-:-:S12]  /*0e30*/  FFMA R17, R28, UR4, R17 ;  /* 0x000000041c117c23 */ /* 0x024fd80008000011 */
[----:B------:R-:W-:Y:S05]  /*0e40*/  @P0 BRA `(.L_x_33) ;  /* 0x0000000000240947 */ /* 0x000fea0003800000 */
[----:B------:R-:W-:Y:S02]  /*0e50*/  ISETP.LT.U32.AND P1, PT, R13, 0x20, PT ;  /* 0x000000200d00780c */ /* 0x000fe40003f21070 */
[----:B------:R-:W-:-:S13]  /*0e60*/  ISETP.GE.U32.AND P0, PT, R0, 0x1b, PT ;  /* 0x0000001b0000780c */ /* 0x000fda0003f06070 */
[----:B------:R-:W-:Y:S05]  /*0e70*/  @!P0 BRA P1, `(.L_x_34) ;  /* 0x0000000000148947 */ /* 0x000fea0000800000 */
[----:B------:R-:W0:Y:S01]  /*0e80*/  LDC.64 R28, c[0x0][0x380] ;  /* 0x0000e000ff1c7b82 */ /* 0x000e220000000a00 */
[----:B-1-34-:R-:W-:-:S04]  /*0e90*/  IMAD.IADD R9, R30, 0x1, R7 ;  /* 0x000000011e097824 */ /* 0x01afc800078e0207 */
[----:B0-----:R-:W-:-:S06]  /*0ea0*/  IMAD.WIDE.U32 R28, R9, 0x4, R28 ;  /* 0x00000004091c7825 */ /* 0x001fcc00078e001c */
[----:B------:R0:W5:Y:S01]  /*0eb0*/  LDG.E R29, desc[UR6][R28.64] ;  /* 0x000000061c1d7981 */ /* 0x000162000c1e1900 */
[----:B------:R-:W-:Y:S05]  /*0ec0*/  BRA `(.L_x_33) ;  /* 0x0000000000047947 */ /* 0x000fea0003800000 */
.L_x_34:
[----:B------:R2:W0:Y:S02]  /*0ed0*/  LDS R29, [R9+-0x26c] ;  /* 0xfffd9400091d7984 */ /* 0x0004240000000800 */
.L_x_33:
[----:B------:R-:W-:Y:S05]  /*0ee0*/  BSYNC.RECONVERGENT B0 ;  /* 0x0000000000007941 */ /* 0x000fea0003800200 */
.L_x_32:
[----:B------:R-:W0:Y:S01]  /*0ef0*/  LDCU UR4, c[0x3][0x28] ;  /* 0x00c00500ff0477ac */ /* 0x000e220008000800 */
[----:B------:R-:W-:Y:S01]  /*0f00*/  VIADD R11, R5, 0xfffffffc ;  /* 0xfffffffc050b7836 */ /* 0x000fe20000000000 */
[----:B------:R-:W-:Y:S01]  /*0f10*/  BSSY.RECONVERGENT B0, `(.L_x_35) ;  /* 0x0000013000007945 */ /* 0x000fe20003800200 */
[----:B-1234-:R-:W-:Y:S02]  /*0f20*/  VIADD R9, R3, 0x1 ;  /* 0x0000000103097836 */ /* 0x01efe40000000000 */
[----:B------:R-:W-:Y:S01]  /*0f30*/  VIADD R15, R7, 0xc8 ;  /* 0x000000c8070f7836 */ /* 0x000fe20000000000 */
[----:B------:R-:W-:Y:S01]  /*0f40*/  VIMNMX.U32 R13, PT, PT, R36, R11, !PT ;  /* 0x0000000b240d7248 */ /* 0x000fe20007fe0000 */
[----:B0-----:R-:W-:-:S03]  /*0f50*/  IMAD.MOV.U32 R28, RZ, RZ, RZ ;  /* 0x000000ffff1c7224 */ /* 0x001fc600078e00ff */
[----:B------:R-:W-:Y:S01]  /*0f60*/  ISETP.GT.U32.AND P0, PT, R13, 0xc7, PT ;  /* 0x000000c70d00780c */ /* 0x000fe20003f04070 */
[----:B------:R-:W-:Y:S02]  /*0f70*/  VIADD R13, R3, 0xfffffffc ;  /* 0xfffffffc030d7836 */ /* 0x000fe40000000000 */
[----:B-----5:R-:W-:Y:S01]  /*0f80*/  FFMA R21, R29, UR4, R17 ;  /* 0x000000041d157c23 */ /* 0x020fe20008000011 */
[----:B------:R-:W-:-:S05]  /*0f90*/  LEA R17, R9, R4, 0x7 ;  /* 0x0000000409117211 */ /* 0x000fca00078e38ff */
[----:B------:R-:W-:-:S04]  /*0fa0*/  IMAD R17, R0, 0x4, R17 ;  /* 0x0000000400117824 */ /* 0x000fc800078e0211 */
[----:B------:R-:W-:Y:S05]  /*0fb0*/  @P0 BRA `(.L_x_36) ;  /* 0x0000000000200947 */ /* 0x000fea0003800000 */
[----:B------:R-:W-:-:S04]  /*0fc0*/  VIMNMX.U32 R19, PT, PT, R8, R13, !PT ;  /* 0x0000000d08137248 */ /* 0x000fc80007fe0000 */
[----:B------:R-:W-:-:S13]  /*0fd0*/  ISETP.GT.U32.AND P0, PT, R19, 0x1f, PT ;  /* 0x0000001f1300780c */ /* 0x000fda0003f04070 */
[----:B------:R0:W1:Y:S01]  /*0fe0*/  @!P0 LDS R28, [R17+-0x294] ;  /* 0xfffd6c00111c8984 */ /* 0x0000620000000800 */
[----:B------:R-:W-:Y:S05]  /*0ff0*/  @!P0 BRA `(.L_x_36) ;  /* 0x0000000000108947 */ /* 0x000fea0003800000 */
[----:B-1----:R-:W1:Y:S01]  /*1000*/  LDC.64 R28, c[0x0][0x380] ;  /* 0x0000e000ff1c7b82 */ /* 0x002e620000000a00 */
[----:B------:R-:W-:-:S04]  /*1010*/  IMAD.IADD R19, R36, 0x1, R15 ;  /* 0x0000000124137824 */ /* 0x000fc800078e020f */
[----:B-1----:R-:W-:-:S06]  /*1020*/  IMAD.WIDE.U32 R28, R19, 0x4, R28 ;  /* 0x00000004131c7825 */ /* 0x002fcc00078e001c */
[----:B------:R2:W5:Y:S02]  /*1030*/  LDG.E R28, desc[UR6][R28.64] ;  /* 0x000000061c1c7981 */ /* 0x000564000c1e1900 */
.L_x_36:
[----:B------:R-:W-:Y:S05]  /*1040*/  BSYNC.RECONVERGENT B0 ;  /* 0x0000000000007941 */ /* 0x000fea0003800200 */
.L_x_35:
[----:B------:R-:W1:Y:S01]  /*1050*/  LDCU UR4, c[0x3][0x2c] ;  /* 0x00c00580ff0477ac */ /* 0x000e620008000800 */
[----:B------:R-:W-:Y:S01]  /*1060*/  VIMNMX.U32 R19, PT, PT, R6, R11, !PT ;  /* 0x0000000b06137248 */ /* 0x000fe20007fe0000 */
[----:B------:R-:W-:Y:S01]  /*1070*/  BSSY.RECONVERGENT B0, `(.L_x_37) ;  /* 0x000000e000007945 */ /* 0x000fe20003800200 */
[----:B--2---:R-:W-:Y:S02]  /*1080*/  HFMA2 R29, -RZ, RZ, 0, 0 ;  /* 0x00000000ff1d7431 */ /* 0x004fe400000001ff */
[----:B------:R-:W-:Y:S01]  /*1090*/  ISETP.GT.U32.AND P0, PT, R19, 0xc7, PT ;  /* 0x000000c71300780c */ /* 0x000fe20003f04070 */
[----:B-1---5:R-:W-:-:S12]  /*10a0*/  FFMA R21, R28, UR4, R21 ;  /* 0x000000041c157c23 */ /* 0x022fd80008000015 */
[----:B------:R-:W-:Y:S05]  /*10b0*/  @P0 BRA `(.L_x_38) ;  /* 0x0000000000240947 */ /* 0x000fea0003800000 */
[----:B------:R-:W-:-:S04]  /*10c0*/  VIMNMX.U32 R19, PT, PT, R10, R13, !PT ;  /* 0x0000000d0a137248 */ /* 0x000fc80007fe0000 */
[----:B------:R-:W-:-:S13]  /*10d0*/  ISETP.GE.U32.AND P0, PT, R19, 0x20, PT ;  /* 0x000000201300780c */ /* 0x000fda0003f06070 */
[----:B------:R-:W-:Y:S05]  /*10e0*/  @!P0 BRA `(.L_x_39) ;  /* 0x0000000000148947 */ /* 0x000fea0003800000 */
[----:B------:R-:W1:Y:S01]  /*10f0*/  LDC.64 R28, c[0x0][0x380] ;  /* 0x0000e000ff1c7b82 */ /* 0x000e620000000a00 */
[----:B------:R-:W-:-:S04]  /*1100*/  IMAD.IADD R19, R6, 0x1, R15 ;  /* 0x0000000106137824 */ /* 0x000fc800078e020f */
[----:B-1----:R-:W-:-:S06]  /*1110*/  IMAD.WIDE.U32 R28, R19, 0x4, R28 ;  /* 0x00000004131c7825 */ /* 0x002fcc00078e001c */
[----:B------:R3:W5:Y:S01]  /*1120*/  LDG.E R29, desc[UR6][R28.64] ;  /* 0x000000061c1d7981 */ /* 0x000762000c1e1900 */
[----:B------:R-:W-:Y:S05]  /*1130*/  BRA `(.L_x_38) ;  /* 0x0000000000047947 */ /* 0x000fea0003800000 */
.L_x_39:
[----:B------:R1:W2:Y:S02]  /*1140*/  LDS R29, [R17+-0x290] ;  /* 0xfffd7000111d7984 */ /* 0x0002a40000000800 */
.L_x_38:
[----:B------:R-:W-:Y:S05]  /*1150*/  BSYNC.RECONVERGENT B0 ;  /* 0x0000000000007941 */ /* 0x000fea0003800200 */
.L_x_37:
[----:B------:R-:W2:Y:S01]  /*1160*/  LDCU UR4, c[0x3][0x30] ;  /* 0x00c00600ff0477ac */ /* 0x000ea20008000800 */
[----:B------:R-:W-:Y:S01]  /*1170*/  VIMNMX.U32 R19, PT, PT, R12, R11, !PT ;  /* 0x0000000b0c137248 */ /* 0x000fe20007fe0000 */
[----:B------:R-:W-:Y:S01]  /*1180*/  BSSY.RECONVERGENT B0, `(.L_x_40) ;  /* 0x000000e000007945 */ /* 0x000fe20003800200 */
[----:B---3--:R-:W-:Y:S02]  /*1190*/  IMAD.MOV.U32 R28, RZ, RZ, RZ ;  /* 0x000000ffff1c7224 */ /* 0x008fe400078e00ff */
[----:B------:R-:W-:Y:S01]  /*11a0*/  ISETP.GT.U32.AND P0, PT, R19, 0xc7, PT ;  /* 0x000000c71300780c */ /* 0x000fe20003f04070 */
[----:B--2--5:R-:W-:-:S12]  /*11b0*/  FFMA R21, R29, UR4, R21 ;  /* 0x000000041d157c23 */ /* 0x024fd80008000015 */
        /* <DEDUP_REMOVED lines=9> */
.L_x_42:
[----:B------:R3:W4:Y:S02]  /*1250*/  LDS R28, [R17+-0x28c] ;  /* 0xfffd7400111c7984 */ /* 0x0007240000000800 */
.L_x_41:
[----:B------:R-:W-:Y:S05]  /*1260*/  BSYNC.RECONVERGENT B0 ;  /* 0x0000000000007941 */ /* 0x000fea0003800200 */
.L_x_40:
        /* <DEDUP_REMOVED lines=15> */
.L_x_45:
[----:B------:R4:W2:Y:S02]  /*1360*/  LDS R29, [R17+-0x288] ;  /* 0xfffd7800111d7984 */ /* 0x0008a40000000800 */
.L_x_44:
[----:B------:R-:W-:Y:S05]  /*1370*/  BSYNC.RECONVERGENT B0 ;  /* 0x0000000000007941 */ /* 0x000fea0003800200 */
.L_x_43:
        /* <DEDUP_REMOVED lines=15> */
.L_x_48:
[----:B------:R2:W0:Y:S02]  /*1470*/  LDS R28, [R17+-0x284] ;  /* 0xfffd7c00111c7984 */ /* 0x0004240000000800 */
.L_x_47:
[----:B------:R-:W-:Y:S05]  /*1480*/  BSYNC.RECONVERGENT B0 ;  /* 0x0000000000007941 */ /* 0x000fea0003800200 */
.L_x_46:
        /* <DEDUP_REMOVED lines=15> */
.L_x_51:
[----:B------:R0:W1:Y:S02]  /*1580*/  LDS R29, [R17+-0x280] ;  /* 0xfffd8000111d7984 */ /* 0x0000640000000800 */
.L_x_50:
[----:B------:R-:W-:Y:S05]  /*1590*/  BSYNC.RECONVERGENT B0 ;  /* 0x0000000000007941 */ /* 0x000fea0003800200 */
.L_x_49:
[----:B------:R-:W1:Y:S01]  /*15a0*/  LDCU UR4, c[0x3][0x40] ;  /* 0x00c00800ff0477ac */ /* 0x000e620008000800 */
[----:B------:R-:W-:Y:S01]  /*15b0*/  VIMNMX.U32 R19, PT, PT, R20, R11, !PT ;  /* 0x0000000b14137248 */ /* 0x000fe20007fe0000 */
[----:B------:R-:W-:Y:S01]  /*15c0*/  BSSY.RECONVERGENT B0, `(.L_x_52) ;  /* 0x000000e000007945 */ /* 0x000fe20003800200 */
[----:B0-----:R-:W-:Y:S02]  /*15d0*/  IMAD.MOV.U32 R28, RZ, RZ, RZ ;  /* 0x000000ffff1c7224 */ /* 0x001fe400078e00ff */
        /* <DEDUP_REMOVED lines=11> */
.L_x_54:
[----:B------:R1:W0:Y:S02]  /*1690*/  LDS R28, [R17+-0x27c] ;  /* 0xfffd8400111c7984 */ /* 0x0002240000000800 */
.L_x_53:
[----:B------:R-:W-:Y:S05]  /*16a0*/  BSYNC.RECONVERGENT B0 ;  /* 0x0000000000007941 */ /* 0x000fea0003800200 */
.L_x_52:
[----:B------:R-:W2:Y:S01]  /*16b0*/  LDCU UR4, c[0x3][0x44] ;  /* 0x00c00880ff0477ac */ /* 0x000ea20008000800 */
[----:B------:R-:W-:Y:S01]  /*16c0*/  VIMNMX.U32 R19, PT, PT, R22, R11, !PT ;  /* 0x0000000b16137248 */ /* 0x000fe20007fe0000 */
[----:B------:R-:W-:Y:S01]  /*16d0*/  BSSY.RECONVERGENT B0, `(.L_x_55) ;  /* 0x000000e000007945 */ /* 0x000fe20003800200 */
[----:B0-----:R-:W-:Y:S02]  /*16e0*/  HFMA2 R29, -RZ, RZ, 0, 0 ;  /* 0x00000000ff1d7431 */ /* 0x001fe400000001ff */
        /* <DEDUP_REMOVED lines=11> */
.L_x_57:
[----:B------:R0:W2:Y:S02]  /*17a0*/  LDS R29, [R17+-0x278] ;  /* 0xfffd8800111d7984 */ /* 0x0000a40000000800 */
.L_x_56:
[----:B------:R-:W-:Y:S05]  /*17b0*/  BSYNC.RECONVERGENT B0 ;  /* 0x0000000000007941 */ /* 0x000fea0003800200 */
.L_x_55:
        /* <DEDUP_REMOVED lines=15> */
.L_x_60:
[----:B------:R2:W0:Y:S02]  /*18b0*/  LDS R28, [R17+-0x274] ;  /* 0xfffd8c00111c7984 */ /* 0x0004240000000800 */
.L_x_59:
[----:B------:R-:W-:Y:S05]  /*18c0*/  BSYNC.RECONVERGENT B0 ;  /* 0x0000000000007941 */ /* 0x000fea0003800200 */
.L_x_58:
        /* <DEDUP_REMOVED lines=15> */
.L_x_63:
[----:B------:R0:W1:Y:S02]  /*19c0*/  LDS R29, [R17+-0x270] ;  /* 0xfffd9000111d7984 */ /* 0x0000640000000800 */
.L_x_62:
[----:B------:R-:W-:Y:S05]  /*19d0*/  BSYNC.RECONVERGENT B0 ;  /* 0x0000000000007941 */ /* 0x000fea0003800200 */
.L_x_61:
[----:B------:R-:W1:Y:S01]  /*19e0*/  LDCU UR4, c[0x3][0x50] ;  /* 0x00c00a00ff0477ac */ /* 0x000e620008000800 */
[----:B------:R-:W-:Y:S01]  /*19f0*/  VIMNMX.U32 R11, PT, PT, R30, R11, !PT ;  /* 0x0000000b1e0b7248 */ /* 0x000fe20007fe0000 */
[----:B------:R-:W-:Y:S01]  /*1a00*/  BSSY.RECONVERGENT B0, `(.L_x_64) ;  /* 0x000000e000007945 */ /* 0x000fe20003800200 */
[----:B------:R-:W-:Y:S02]  /*1a10*/  MOV R19, RZ ;  /* 0x000000ff00137202 */ /* 0x000fe40000000f00 */
[----:B------:R-:W-:Y:S01]  /*1a20*/  ISETP.GT.U32.AND P0, PT, R11, 0xc7, PT ;  /* 0x000000c70b00780c */ /* 0x000fe20003f04070 */
[----:B-1---5:R-:W-:-:S12]  /*1a30*/  FFMA R21, R29, UR4, R21 ;  /* 0x000000041d157c23 */ /* 0x022fd80008000015 */
[----:B------:R-:W-:Y:S05]  /*1a40*/  @P0 BRA `(.L_x_65) ;  /* 0x0000000000240947 */ /* 0x000fea0003800000 */
[----:B------:R-:W-:Y:S02]  /*1a50*/  ISETP.LT.U32.AND P1, PT, R13, 0x20, PT ;  /* 0x000000200d00780c */ /* 0x000fe40003f21070 */
[----:B------:R-:W-:-:S13]  /*1a60*/  ISETP.GE.U32.AND P0, PT, R0, 0x1b, PT ;  /* 0x0000001b0000780c */ /* 0x000fda0003f06070 */
[----:B------:R-:W-:Y:S05]  /*1a70*/  @!P0 BRA P1, `(.L_x_66) ;  /* 0x0000000000148947 */ /* 0x000fea0000800000 */
[----:B0-----:R-:W0:Y:S01]  /*1a80*/  LDC.64 R28, c[0x0][0x380] ;  /* 0x0000e000ff1c7b82 */ /* 0x001e220000000a00 */
[----:B------:R-:W-:-:S04]  /*1a90*/  IMAD.IADD R15, R30, 0x1, R15 ;  /* 0x000000011e0f7824 */ /* 0x000fc800078e020f */
[----:B0-----:R-:W-:-:S05]  /*1aa0*/  IMAD.WIDE.U32 R28, R15, 0x4, R28 ;  /* 0x000000040f1c7825 */ /* 0x001fca00078e001c */
[----:B------:R1:W5:Y:S01]  /*1ab0*/  LDG.E R19, desc[UR6][R28.64] ;  /* 0x000000061c137981 */ /* 0x000362000c1e1900 */
[----:B------:R-:W-:Y:S05]  /*1ac0*/  BRA `(.L_x_65) ;  /* 0x0000000000047947 */ /* 0x000fea0003800000 */
.L_x_66:
[----:B------:R1:W0:Y:S02]  /*1ad0*/  LDS R19, [R17+-0x26c] ;  /* 0xfffd940011137984 */ /* 0x0002240000000800 */
.L_x_65:
[----:B------:R-:W-:Y:S05]  /*1ae0*/  BSYNC.RECONVERGENT B0 ;  /* 0x0000000000007941 */ /* 0x000fea0003800200 */
.L_x_64:
[----:B------:R-:W-:Y:S01]  /*1af0*/  VIADD R13, R5, 0xfffffffd ;  /* 0xfffffffd050d7836 */ /* 0x000fe20000000000 */
[----:B------:R-:W2:Y:S01]  /*1b00*/  LDCU UR4, c[0x3][0x54] ;  /* 0x00c00a80ff0477ac */ /* 0x000ea20008000800 */
[----:B------:R-:W-:Y:S01]  /*1b10*/  VIADD R11, R3, 0x2 ;  /* 0x00000002030b7836 */ /* 0x000fe20000000000 */
[----:B------:R-:W-:Y:S01]  /*1b20*/  BSSY.RECONVERGENT B0, `(.L_x_67) ;  /* 0x0000012000007945 */ /* 0x000fe20003800200 */
[----:B01----:R-:W-:Y:S01]  /*1b30*/  HFMA2 R28, -RZ, RZ, 0, 0 ;  /* 0x00000000ff1c7431 */ /* 0x003fe200000001ff */
[----:B------:R-:W-:Y:S01]  /*1b40*/  VIMNMX.U32 R15, PT, PT, R36, R13, !PT ;  /* 0x0000000d240f7248 */ /* 0x000fe20007fe0000 */
[----:B--234-:R-:W-:-:S03]  /*1b50*/  IMAD R17, R11, 0x80, R4 ;  /* 0x000000800b117824 */ /* 0x01cfc600078e0204 */
[----:B------:R-:W-:Y:S01]  /*1b60*/  ISETP.GT.U32.AND P0, PT, R15, 0xc7, PT ;  /* 0x000000c70f00780c */ /* 0x000fe20003f04070 */
[----:B------:R-:W-:Y:S02]  /*1b70*/  VIADD R15, R7, 0x190 ;  /* 0x00000190070f7836 */ /* 0x000fe40000000000 */
[----:B------:R-:W-:Y:S02]  /*1b80*/  IMAD R17, R0, 0x4, R17 ;  /* 0x0000000400117824 */ /* 0x000fe400078e0211 */
[----:B-----5:R-:W-:-:S08]  /*1b90*/  FFMA R19, R19, UR4, R21 ;  /* 0x0000000413137c23 */ /* 0x020fd00008000015 */
[----:B------:R-:W-:Y:S05]  /*1ba0*/  @P0 BRA `(.L_x_68) ;  /* 0x0000000000240947 */ /* 0x000fea0003800000 */
[----:B------:R-:W-:-:S05]  /*1bb0*/  VIADD R21, R3, 0xfffffffd ;  /* 0xfffffffd03157836 */ /* 0x000fca0000000000 */
        /* <DEDUP_REMOVED lines=8> */
.L_x_68:
[----:B------:R-:W-:Y:S05]  /*1c40*/  BSYNC.RECONVERGENT B0 ;  /* 0x0000000000007941 */ /* 0x000fea0003800200 */
.L_x_67:
[----:B------:R-:W1:Y:S01]  /*1c50*/  LDCU UR4, c[0x3][0x58] ;  /* 0x00c00b00ff0477ac */ /* 0x000e620008000800 */
[----:B------:R-:W-:Y:S01]  /*1c60*/  VIMNMX.U32 R21, PT, PT, R6, R13, !PT ;  /* 0x0000000d06157248 */ /* 0x000fe20007fe0000 */
[----:B------:R-:W-:Y:S01]  /*1c70*/  BSSY.RECONVERGENT B0, `(.L_x_69) ;  /* 0x000000f000007945 */ /* 0x000fe20003800200 */
[----:B--2---:R-:W-:Y:S02]  /*1c80*/  IMAD.MOV.U32 R29, RZ, RZ, RZ ;  /* 0x000000ffff1d7224 */ /* 0x004fe400078e00ff */
[----:B------:R-:W-:Y:S01]  /*1c90*/  ISETP.GT.U32.AND P0, PT, R21, 0xc7, PT ;  /* 0x000000c71500780c */ /* 0x000fe20003f04070 */
[----:B-1---5:R-:W-:-:S12]  /*1ca0*/  FFMA R36, R28, UR4, R19 ;  /* 0x000000041c247c23 */ /* 0x022fd80008000013 */
[----:B------:R-:W-:Y:S05]  /*1cb0*/  @P0 BRA `(.L_x_70) ;  /* 0x0000000000280947 */ /* 0x000fea0003800000 */
[----:B------:R-:W-:-:S05]  /*1cc0*/  VIADD R19, R3, 0xfffffffd ;  /* 0xfffffffd03137836 */ /* 0x000fca0000000000 */
[----:B------:R-:W-:-:S04]  /*1cd0*/  VIMNMX.U32 R19, PT, PT, R10, R19, !PT ;  /* 0x000000130a137248 */ /* 0x000fc80007fe0000 */
[----:B------:R-:W-:-:S13]  /*1ce0*/  ISETP.GE.U32.AND P0, PT, R19, 0x20, PT ;  /* 0x000000201300780c */ /* 0x000fda0003f06070 */
[----:B------:R-:W-:Y:S05]  /*1cf0*/  @!P0 BRA `(.L_x_71) ;  /* 0x0000000000148947 */ /* 0x000fea0003800000 */
[----:B------:R-:W1:Y:S01]  /*1d00*/  LDC.64 R28, c[0x0][0x380] ;  /* 0x0000e000ff1c7b82 */ /* 0x000e620000000a00 */
[----:B------:R-:W-:-:S05]  /*1d10*/  IADD3 R19, PT, PT, R6, R15, RZ ;  /* 0x0000000f06137210 */ /* 0x000fca0007ffe0ff */
[----:B-1----:R-:W-:-:S06]  /*1d20*/  IMAD.WIDE.U32 R28, R19, 0x4, R28 ;  /* 0x00000004131c7825 */ /* 0x002fcc00078e001c */
[----:B------:R3:W5:Y:S01]  /*1d30*/  LDG.E R29, desc[UR6][R28.64] ;  /* 0x000000061c1d7981 */ /* 0x000762000c1e1900 */
[----:B------:R-:W-:Y:S05]  /*1d40*/  BRA `(.L_x_70) ;  /* 0x0000000000047947 */ /* 0x000fea0003800000 */
.L_x_71:
[----:B------:R1:W2:Y:S02]  /*1d50*/  LDS R29, [R17+-0x290] ;  /* 0xfffd7000111d7984 */ /* 0x0002a40000000800 */
.L_x_70:
[----:B------:R-:W-:Y:S05]  /*1d60*/  BSYNC.RECONVERGENT B0 ;  /* 0x0000000000007941 */ /* 0x000fea0003800200 */
.L_x_69:
[----:B------:R-:W2:Y:S01]  /*1d70*/  LDCU UR4, c[0x3][0x5c] ;  /* 0x00c00b80ff0477ac */ /* 0x000ea20008000800 */
[----:B------:R-:W-:Y:S01]  /*1d80*/  VIMNMX.U32 R19, PT, PT, R12, R13, !PT ;  /* 0x0000000d0c137248 */ /* 0x000fe20007fe0000 */
[----:B------:R-:W-:Y:S01]  /*1d90*/  BSSY.RECONVERGENT B0, `(.L_x_72) ;  /* 0x000000f000007945 */ /* 0x000fe20003800200 */
[----:B---3--:R-:W-:Y:S02]  /*1da0*/  IMAD.MOV.U32 R28, RZ, RZ, RZ ;  /* 0x000000ffff1c7224 */ /* 0x008fe400078e00ff */
[----:B------:R-:W-:Y:S01]  /*1db0*/  ISETP.GT.U32.AND P0, PT, R19, 0xc7, PT ;  /* 0x000000c71300780c */ /* 0x000fe20003f04070 */
[----:B--2--5:R-:W-:-:S12]  /*1dc0*/  FFMA R21, R29, UR4, R36 ;  /* 0x000000041d157c23 */ /* 0x024fd80008000024 */
[----:B------:R-:W-:Y:S05]  /*1dd0*/  @P0 BRA `(.L_x_73) ;  /* 0x0000000000280947 */ /* 0x000fea0003800000 */
[----:B------:R-:W-:-:S05]  /*1de0*/  VIADD R19, R3, 0xfffffffd ;  /* 0xfffffffd03137836 */ /* 0x000fca0000000000 */
        /* <DEDUP_REMOVED lines=8> */
.L_x_74:
[----:B------:R3:W4:Y:S02]  /*1e70*/  LDS R28, [R17+-0x28c] ;  /* 0xfffd7400111c7984 */ /* 0x0007240000000800 */
.L_x_73:
[----:B------:R-:W-:Y:S05]  /*1e80*/  BSYNC.RECONVERGENT B0 ;  /* 0x0000000000007941 */ /* 0x000fea0003800200 */
.L_x_72:
[----:B------:R-:W4:Y:S01]  /*1e90*/  LDCU UR4, c[0x3][0x60] ;  /* 0x00c00c00ff0477ac */ /* 0x000f220008000800 */
[----:B------:R-:W-:Y:S01]  /*1ea0*/  VIMNMX.U32 R19, PT, PT, R16, R13, !PT ;  /* 0x0000000d10137248 */ /* 0x000fe20007fe0000 */
[----:B------:R-:W-:Y:S01]  /*1eb0*/  BSSY.RECONVERGENT B0, `(.L_x_75) ;  /* 0x000000f000007945 */ /* 0x000fe20003800200 */
[----:B--2---:R-:W-:Y:S02]  /*1ec0*/  IMAD.MOV.U32 R29, RZ, RZ, RZ ;  /* 0x000000ffff1d7224 */ /* 0x004fe400078e00ff */
[----:B------:R-:W-:Y:S01]  /*1ed0*/  ISETP.GT.U32.AND P0, PT, R19, 0xc7, PT ;  /* 0x000000c71300780c */ /* 0x000fe20003f04070 */
[----:B----45:R-:W-:-:S12]  /*1ee0*/  FFMA R36, R28, UR4, R21 ;  /* 0x000000041c247c23 */ /* 0x030fd80008000015 */
[----:B------:R-:W-:Y:S05]  /*1ef0*/  @P0 BRA `(.L_x_76) ;  /* 0x0000000000280947 */ /* 0x000fea0003800000 */
[----:B------:R-:W-:-:S05]  /*1f00*/  VIADD R19, R3, 0xfffffffd ;  /* 0xfffffffd03137836 */ /* 0x000fca0000000000 */
[----:B------:R-:W-:-:S04]  /*1f10*/  VIMNMX.U32 R19, PT, PT, R32, R19, !PT ;  /* 0x0000001320137248 */ /* 0x000fc80007fe0000 */
[----:B------:R-:W-:-:S13]  /*1f20*/  ISETP.GE.U32.AND P0, PT, R19, 0x20, PT ;  /* 0x000000201300780c */ /* 0x000fda0003f06070 */
[----:B------:R-:W-:Y:S05]  /*1f30*/  @!P0 BRA `(.L_x_77) ;  /* 0x0000000000148947 */ /* 0x000fea0003800000 */
[----:B------:R-:W2:Y:S01]  /*1f40*/  LDC.64 R28, c[0x0][0x380] ;  /* 0x0000e000ff1c7b82 */ /* 0x000ea20000000a00 */
[----:B------:R-:W-:-:S05]  /*1f50*/  IADD3 R19, PT, PT, R16, R15, RZ ;  /* 0x0000000f10137210 */ /* 0x000fca0007ffe0ff */
[----:B--2---:R-:W-:-:S06]  /*1f60*/  IMAD.WIDE.U32 R28, R19, 0x4, R28 ;  /* 0x00000004131c7825 */ /* 0x004fcc00078e001c */
[----:B------:R2:W5:Y:S01]  /*1f70*/  LDG.E R29, desc[UR6][R28.64] ;  /* 0x000000061c1d7981 */ /* 0x000562000c1e1900 */
[----:B------:R-:W-:Y:S05]  /*1f80*/  BRA `(.L_x_76) ;  /* 0x0000000000047947 */ /* 0x000fea0003800000 */
.L_x_77:
[----:B------:R2:W4:Y:S02]  /*1f90*/  LDS R29, [R17+-0x288] ;  /* 0xfffd7800111d7984 */ /* 0x0005240000000800 */
.L_x_76:
[----:B------:R-:W-:Y:S05]  /*1fa0*/  BSYNC.RECONVERGENT B0 ;  /* 0x0000000000007941 */ /* 0x000fea0003800200 */
.L_x_75:
        /* <DEDUP_REMOVED lines=16> */
.L_x_80:
[----:B------:R4:W2:Y:S02]  /*20b0*/  LDS R28, [R17+-0x284] ;  /* 0xfffd7c00111c7984 */ /* 0x0008a40000000800 */
.L_x_79:
[----:B------:R-:W-:Y:S05]  /*20c0*/  BSYNC.RECONVERGENT B0 ;  /* 0x0000000000007941 */ /* 0x000fea0003800200 */
.L_x_78:
[----:B------:R-:W0:Y:S01]  /*20d0*/  LDCU UR4, c[0x3][0x68] ;  /* 0x00c00d00ff0477ac */ /* 0x000e220008000800 */
[----:B------:R-:W-:Y:S01]  /*20e0*/  VIMNMX.U32 R19, PT, PT, R2, R13, !PT ;  /* 0x0000000d02137248 */ /* 0x000fe20007fe0000 */
[----:B------:R-:W-:Y:S01]  /*20f0*/  BSSY.RECONVERGENT B0, `(.L_x_81) ;  /* 0x000000f000007945 */ /* 0x000fe20003800200 */
[----:B--2---:R-:W-:Y:S02]  /*2100*/  IMAD.MOV.U32 R29, RZ, RZ, RZ ;  /* 0x000000ffff1d7224 */ /* 0x004fe400078e00ff */
[----:B------:R-:W-:Y:S01]  /*2110*/  ISETP.GT.U32.AND P0, PT, R19, 0xc7, PT ;  /* 0x000000c71300780c */ /* 0x000fe20003f04070 */
[----:B0----5:R-:W-:-:S12]  /*2120*/  FFMA R36, R28, UR4, R21 ;  /* 0x000000041c247c23 */ /* 0x021fd80008000015 */
[----:B------:R-:W-:Y:S05]  /*2130*/  @P0 BRA `(.L_x_82) ;  /* 0x0000000000280947 */ /* 0x000fea0003800000 */
[----:B------:R-:W-:-:S05]  /*2140*/  VIADD R19, R3, 0xfffffffd ;  /* 0xfffffffd03137836 */ /* 0x000fca0000000000 */
[----:B------:R-:W-:-:S04]  /*2150*/  LOP3.LUT R19, R19, R0, RZ, 0xfc, !PT ;  /* 0x0000000013137212 */ /* 0x000fc800078efcff */
[----:B------:R-:W-:-:S13]  /*2160*/  ISETP.GE.U32.AND P0, PT, R19, 0x20, PT ;  /* 0x000000201300780c */ /* 0x000fda0003f06070 */
[----:B------:R-:W-:Y:S05]  /*2170*/  @!P0 BRA `(.L_x_83) ;  /* 0x0000000000148947 */ /* 0x000fea0003800000 */
[----:B------:R-:W0:Y:S01]  /*2180*/  LDC.64 R28, c[0x0][0x380] ;  /* 0x0000e000ff1c7b82 */ /* 0x000e220000000a00 */
[----:B------:R-:W-:-:S05]  /*2190*/  IADD3 R19, PT, PT, R2, R15, RZ ;  /* 0x0000000f02137210 */ /* 0x000fca0007ffe0ff */
[----:B0-----:R-:W-:-:S06]  /*21a0*/  IMAD.WIDE.U32 R28, R19, 0x4, R28 ;  /* 0x00000004131c7825 */ /* 0x001fcc00078e001c */
[----:B------:R0:W5:Y:S01]  /*21b0*/  LDG.E R29, desc[UR6][R28.64] ;  /* 0x000000061c1d7981 */ /* 0x000162000c1e1900 */
[----:B------:R-:W-:Y:S05]  /*21c0*/  BRA `(.L_x_82) ;  /* 0x0000000000047947 */ /* 0x000fea0003800000 */
.L_x_83:
[----:B------:R2:W0:Y:S02]  /*21d0*/  LDS R29, [R17+-0x280] ;  /* 0xfffd8000111d7984 */ /* 0x0004240000000800 */
.L_x_82:
[----:B------:R-:W-:Y:S05]  /*21e0*/  BSYNC.RECONVERGENT B0 ;  /* 0x0000000000007941 */ /* 0x000fea0003800200 */
.L_x_81:
[----:B------:R-:W1:Y:S01]  /*21f0*/  LDCU UR4, c[0x3][0x6c] ;  /* 0x00c00d80ff0477ac */ /* 0x000e620008000800 */
[----:B------:R-:W-:Y:S01]  /*2200*/  VIMNMX.U32 R19, PT, PT, R20, R13, !PT ;  /* 0x0000000d14137248 */ /* 0x000fe20007fe0000 */
[----:B------:R-:W-:Y:S01]  /*2210*/  BSSY.RECONVERGENT B0, `(.L_x_84) ;  /* 0x000000f000007945 */ /* 0x000fe20003800200 */
[----:B0-----:R-:W-:Y:S02]  /*2220*/  IMAD.MOV.U32 R28, RZ, RZ, RZ ;  /* 0x000000ffff1c7224 */ /* 0x001fe400078e00ff */
[----:B------:R-:W-:Y:S01]  /*2230*/  ISETP.GT.U32.AND P0, PT, R19, 0xc7, PT ;  /* 0x000000c71300780c */ /* 0x000fe20003f04070 */
[----:B-1---5:R-:W-:-:S12]  /*2240*/  FFMA R21, R29, UR4, R36 ;  /* 0x000000041d157c23 */ /* 0x022fd80008000024 */
[----:B------:R-:W-:Y:S05]  /*2250*/  @P0 BRA `(.L_x_85) ;  /* 0x0000000000280947 */ /* 0x000fea0003800000 */
[----:B------:R-:W-:Y:S01]  /*2260*/  VIADD R19, R3, 0xfffffffd ;  /* 0xfffffffd03137836 */ /* 0x000fe20000000000 */
[----:B------:R-:W-:-:S04]  /*2270*/  ISETP.GE.U32.AND P0, PT, R0, 0x1f, PT ;  /* 0x0000001f0000780c */ /* 0x000fc80003f06070 */
[----:B------:R-:W-:-:S13]  /*2280*/  ISETP.LT.U32.AND P1, PT, R19, 0x20, PT ;  /* 0x000000201300780c */ /* 0x000fda0003f21070 */
[----:B------:R-:W-:Y:S05]  /*2290*/  @!P0 BRA P1, `(.L_x_86) ;  /* 0x0000000000148947 */ /* 0x000fea0000800000 */
[----:B------:R-:W0:Y:S01]  /*22a0*/  LDC.64 R28, c[0x0][0x380] ;  /* 0x0000e000ff1c7b82 */ /* 0x000e220000000a00 */
[----:B------:R-:W-:-:S04]  /*22b0*/  IMAD.IADD R19, R20, 0x1, R15 ;  /* 0x0000000114137824 */ /* 0x000fc800078e020f */
[----:B0-----:R-:W-:-:S06]  /*22c0*/  IMAD.WIDE.U32 R28, R19, 0x4, R28 ;  /* 0x00000004131c7825 */ /* 0x001fcc00078e001c */
[----:B------:R0:W5:Y:S01]  /*22d0*/  LDG.E R28, desc[UR6][R28.64] ;  /* 0x000000061c1c7981 */ /* 0x000162000c1e1900 */
[----:B------:R-:W-:Y:S05]  /*22e0*/  BRA `(.L_x_85) ;  /* 0x0000000000047947 */ /* 0x000fea0003800000 */
.L_x_86:
[----:B------:R1:W0:Y:S02]  /*22f0*/  LDS R28, [R17+-0x27c] ;  /* 0xfffd8400111c7984 */ /* 0x0002240000000800 */
.L_x_85:
[----:B------:R-:W-:Y:S05]  /*2300*/  BSYNC.RECONVERGENT B0 ;  /* 0x0000000000007941 */ /* 0x000fea0003800200 */
.L_x_84:
[----:B------:R-:W2:Y:S01]  /*2310*/  LDCU UR4, c[0x3][0x70] ;  /* 0x00c00e00ff0477ac */ /* 0x000ea20008000800 */
[----:B------:R-:W-:Y:S01]  /*2320*/  VIMNMX.U32 R19, PT, PT, R22, R13, !PT ;  /* 0x0000000d16137248 */ /* 0x000fe20007fe0000 */
[----:B------:R-:W-:Y:S01]  /*2330*/  BSSY.RECONVERGENT B0, `(.L_x_87) ;  /* 0x000000f000007945 */ /* 0x000fe20003800200 */
[----:B0-----:R-:W-:Y:S02]  /*2340*/  IMAD.MOV.U32 R29, RZ, RZ, RZ ;  /* 0x000000ffff1d7224 */ /* 0x001fe400078e00ff */
[----:B------:R-:W-:Y:S01]  /*2350*/  ISETP.GT.U32.AND P0, PT, R19, 0xc7, PT ;  /* 0x000000c71300780c */ /* 0x000fe20003f04070 */
[----:B--2--5:R-:W-:-:S12]  /*2360*/  FFMA R36, R28, UR4, R21 ;  /* 0x000000041c247c23 */ /* 0x024fd80008000015 */
[----:B------:R-:W-:Y:S05]  /*2370*/  @P0 BRA `(.L_x_88) ;  /* 0x0000000000280947 */ /* 0x000fea0003800000 */
[----:B------:R-:W-:Y:S01]  /*2380*/  VIADD R19, R3, 0xfffffffd ;  /* 0xfffffffd03137836 */ /* 0x000fe20000000000 */
[----:B------:R-:W-:-:S04]  /*2390*/  ISETP.GE.U32.AND P0, PT, R0, 0x1e, PT ;  /* 0x0000001e0000780c */ /* 0x000fc80003f06070 */
[----:B------:R-:W-:-:S13]  /*23a0*/  ISETP.LT.U32.AND P1, PT, R19, 0x20, PT ;  /* 0x000000201300780c */ /* 0x000fda0003f21070 */
[----:B------:R-:W-:Y:S05]  /*23b0*/  @!P0 BRA P1, `(.L_x_89) ;  /* 0x0000000000148947 */ /* 0x000fea0000800000 */
[----:B------:R-:W0:Y:S01]  /*23c0*/  LDC.64 R28, c[0x0][0x380] ;  /* 0x0000e000ff1c7b82 */ /* 0x000e220000000a00 */
[----:B------:R-:W-:-:S05]  /*23d0*/  IADD3 R19, PT, PT, R22, R15, RZ ;  /* 0x0000000f16137210 */ /* 0x000fca0007ffe0ff */
[----:B0-----:R-:W-:-:S06]  /*23e0*/  IMAD.WIDE.U32 R28, R19, 0x4, R28 ;  /* 0x00000004131c7825 */ /* 0x001fcc00078e001c */
[----:B------:R0:W5:Y:S01]  /*23f0*/  LDG.E R29, desc[UR6][R28.64] ;  /* 0x000000061c1d7981 */ /* 0x000162000c1e1900 */
[----:B------:R-:W-:Y:S05]  /*2400*/  BRA `(.L_x_88) ;  /* 0x0000000000047947 */ /* 0x000fea0003800000 */
.L_x_89:
[----:B------:R0:W2:Y:S02]  /*2410*/  LDS R29, [R17+-0x278] ;  /* 0xfffd8800111d7984 */ /* 0x0000a40000000800 */
.L_x_88:
[----:B------:R-:W-:Y:S05]  /*2420*/  BSYNC.RECONVERGENT B0 ;  /* 0x0000000000007941 */ /* 0x000fea0003800200 */
.L_x_87:
        /* <DEDUP_REMOVED lines=16> */
.L_x_92:
[----:B------:R2:W0:Y:S02]  /*2530*/  LDS R28, [R17+-0x274] ;  /* 0xfffd8c00111c7984 */ /* 0x0004240000000800 */
.L_x_91:
[----:B------:R-:W-:Y:S05]  /*2540*/  BSYNC.RECONVERGENT B0 ;  /* 0x0000000000007941 */ /* 0x000fea0003800200 */
.L_x_90:
        /* <DEDUP_REMOVED lines=16> */
.L_x_95:
[----:B------:R0:W1:Y:S02]  /*2650*/  LDS R29, [R17+-0x270] ;  /* 0xfffd9000111d7984 */ /* 0x0000640000000800 */
.L_x_94:
[----:B------:R-:W-:Y:S05]  /*2660*/  BSYNC.RECONVERGENT B0 ;  /* 0x0000000000007941 */ /* 0x000fea0003800200 */
.L_x_93:
[----:B------:R-:W1:Y:S01]  /*2670*/  LDCU UR4, c[0x3][0x7c] ;  /* 0x00c00f80ff0477ac */ /* 0x000e620008000800 */
[----:B------:R-:W-:Y:S01]  /*2680*/  VIMNMX.U32 R13, PT, PT, R30, R13, !PT ;  /* 0x0000000d1e0d7248 */ /* 0x000fe20007fe0000 */
[----:B------:R-:W-:Y:S01]  /*2690*/  BSSY.RECONVERGENT B0, `(.L_x_96) ;  /* 0x000000f000007945 */ /* 0x000fe20003800200 */
[----:B------:R-:W-:Y:S02]  /*26a0*/  IMAD.MOV.U32 R21, RZ, RZ, RZ ;  /* 0x000000ffff157224 */ /* 0x000fe400078e00ff */
[----:B------:R-:W-:Y:S01]  /*26b0*/  ISETP.GT.U32.AND P0, PT, R13, 0xc7, PT ;  /* 0x000000c70d00780c */ /* 0x000fe20003f04070 */
[----:B-1---5:R-:W-:-:S12]  /*26c0*/  FFMA R36, R29, UR4, R36 ;  /* 0x000000041d247c23 */ /* 0x022fd80008000024 */
[----:B------:R-:W-:Y:S05]  /*26d0*/  @P0 BRA `(.L_x_97) ;  /* 0x0000000000280947 */ /* 0x000fea0003800000 */
[----:B------:R-:W-:Y:S01]  /*26e0*/  VIADD R13, R3, 0xfffffffd ;  /* 0xfffffffd030d7836 */ /* 0x000fe20000000000 */
[----:B------:R-:W-:-:S04]  /*26f0*/  ISETP.GE.U32.AND P0, PT, R0, 0x1b, PT ;  /* 0x0000001b0000780c */ /* 0x000fc80003f06070 */
[----:B------:R-:W-:-:S13]  /*2700*/  ISETP.LT.U32.AND P1, PT, R13, 0x20, PT ;  /* 0x000000200d00780c */ /* 0x000fda0003f21070 */
[----:B------:R-:W-:Y:S05]  /*2710*/  @!P0 BRA P1, `(.L_x_98) ;  /* 0x0000000000148947 */ /* 0x000fea0000800000 */
[----:B0-----:R-:W0:Y:S01]  /*2720*/  LDC.64 R28, c[0x0][0x380] ;  /* 0x0000e000ff1c7b82 */ /* 0x001e220000000a00 */
[----:B------:R-:W-:-:S04]  /*2730*/  IMAD.IADD R15, R30, 0x1, R15 ;  /* 0x000000011e0f7824 */ /* 0x000fc800078e020f */
[----:B0-----:R-:W-:-:S05]  /*2740*/  IMAD.WIDE.U32 R28, R15, 0x4, R28 ;  /* 0x000000040f1c7825 */ /* 0x001fca00078e001c */
[----:B------:R1:W5:Y:S01]  /*2750*/  LDG.E R21, desc[UR6][R28.64] ;  /* 0x000000061c157981 */ /* 0x000362000c1e1900 */
[----:B------:R-:W-:Y:S05]  /*2760*/  BRA `(.L_x_97) ;  /* 0x0000000000047947 */ /* 0x000fea0003800000 */
.L_x_98:
[----:B------:R1:W0:Y:S02]  /*2770*/  LDS R21, [R17+-0x26c] ;  /* 0xfffd940011157984 */ /* 0x0002240000000800 */
.L_x_97:
[----:B------:R-:W-:Y:S05]  /*2780*/  BSYNC.RECONVERGENT B0 ;  /* 0x0000000000007941 */ /* 0x000fea0003800200 */
.L_x_96:
[----:B------:R-:W-:Y:S01]  /*2790*/  VIADD R23, R2, 0xfffffffb ;  /* 0xfffffffb02177836 */ /* 0x000fe20000000000 */
[----:B------:R-:W2:Y:S01]  /*27a0*/  LDCU UR4, c[0x3][0x80] ;  /* 0x00c01000ff0477ac */ /* 0x000ea20008000800 */
[----:B------:R-:W-:Y:S01]  /*27b0*/  VIADD R13, R5, 0xfffffffe ;  /* 0xfffffffe050d7836 */ /* 0x000fe20000000000 */
[----:B------:R-:W-:Y:S01]  /*27c0*/  IADD3 R15, PT, PT, R3, 0x3, RZ ;  /* 0x00000003030f7810 */ /* 0x000fe20007ffe0ff */
[----:B------:R-:W-:Y:S01]  /*27d0*/  BSSY.RECONVERGENT B0, `(.L_x_99) ;  /* 0x0000012000007945 */ /* 0x000fe20003800200 */
[----:B01----:R-:W-:Y:S02]  /*27e0*/  IMAD.MOV.U32 R28, RZ, RZ, RZ ;  /* 0x000000ffff1c7224 */ /* 0x003fe400078e00ff */
[----:B--234-:R-:W-:Y:S01]  /*27f0*/  VIMNMX.U32 R17, PT, PT, R23, R13, !PT ;  /* 0x0000000d17117248 */ /* 0x01cfe20007fe0000 */
[----:B------:R-:W-:Y:S02]  /*2800*/  IMAD R19, R15, 0x80, R4 ;  /* 0x000000800f137824 */ /* 0x000fe400078e0204 */
[----:B------:R-:W-:Y:S01]  /*2810*/  VIADD R15, R3, 0xfffffffe ;  /* 0xfffffffe030f7836 */ /* 0x000fe20000000000 */
[----:B------:R-:W-:Y:S01]  /*2820*/  ISETP.GT.U32.AND P0, PT, R17, 0xc7, PT ;  /* 0x000000c71100780c */ /* 0x000fe20003f04070 */
[----:B------:R-:W-:-:S02]  /*2830*/  VIADD R17, R7, 0x258 ;  /* 0x0000025807117836 */ /* 0x000fc40000000000 */
[----:B------:R-:W-:Y:S02]  /*2840*/  IMAD R19, R0, 0x4, R19 ;  /* 0x0000000400137824 */ /* 0x000fe400078e0213 */
[----:B-----5:R-:W-:-:S08]  /*2850*/  FFMA R21, R21, UR4, R36 ;  /* 0x0000000415157c23 */ /* 0x020fd00008000024 */
[----:B------:R-:W-:Y:S05]  /*2860*/  @P0 BRA `(.L_x_100) ;  /* 0x0000000000200947 */ /* 0x000fea0003800000 */
[----:B------:R-:W-:-:S04]  /*2870*/  VIMNMX.U32 R25, PT, PT, R8, R15, !PT ;  /* 0x0000000f08197248 */ /* 0x000fc80007fe0000 */
[----:B------:R-:W-:-:S13]  /*2880*/  ISETP.GT.U32.AND P0, PT, R25, 0x1f, PT ;  /* 0x0000001f1900780c */ /* 0x000fda0003f04070 */
[----:B------:R0:W1:Y:S01]  /*2890*/  @!P0 LDS R28, [R19+-0x294] ;  /* 0xfffd6c00131c8984 */ /* 0x0000620000000800 */
[----:B------:R-:W-:Y:S05]  /*28a0*/  @!P0 BRA `(.L_x_100) ;  /* 0x0000000000108947 */ /* 0x000fea0003800000 */
[----:B-1----:R-:W1:Y:S01]  /*28b0*/  LDC.64 R28, c[0x0][0x380] ;  /* 0x0000e000ff1c7b82 */ /* 0x002e620000000a00 */
[----:B------:R-:W-:-:S05]  /*28c0*/  IADD3 R23, PT, PT, R23, R17, RZ ;  /* 0x0000001117177210 */ /* 0x000fca0007ffe0ff */
[----:B-1----:R-:W-:-:S06]  /*28d0*/  IMAD.WIDE.U32 R28, R23, 0x4, R28 ;  /* 0x00000004171c7825 */ /* 0x002fcc00078e001c */
[----:B------:R2:W5:Y:S02]  /*28e0*/  LDG.E R28, desc[UR6][R28.64] ;  /* 0x000000061c1c7981 */ /* 0x000564000c1e1900 */
.L_x_100:
[----:B------:R-:W-:Y:S05]  /*28f0*/  BSYNC.RECONVERGENT B0 ;  /* 0x0000000000007941 */ /* 0x000fea0003800200 */
.L_x_99:
[----:B------:R-:W1:Y:S01]  /*2900*/  LDCU UR4, c[0x3][0x84] ;  /* 0x00c01080ff0477ac */ /* 0x000e620008000800 */
[----:B------:R-:W-:Y:S01]  /*2910*/  VIMNMX.U32 R23, PT, PT, R6, R13, !PT ;  /* 0x0000000d06177248 */ /* 0x000fe20007fe0000 */
[----:B------:R-:W-:Y:S01]  /*2920*/  BSSY.RECONVERGENT B0, `(.L_x_101) ;  /* 0x000000e000007945 */ /* 0x000fe20003800200 */
[----:B--2---:R-:W-:Y:S02]  /*2930*/  IMAD.MOV.U32 R29, RZ, RZ, RZ ;  /* 0x000000ffff1d7224 */ /* 0x004fe400078e00ff */
        /* <DEDUP_REMOVED lines=11> */
.L_x_103:
[----:B------:R1:W2:Y:S02]  /*29f0*/  LDS R29, [R19+-0x290] ;  /* 0xfffd7000131d7984 */ /* 0x0002a40000000800 */
.L_x_102:
[----:B------:R-:W-:Y:S05]  /*2a00*/  BSYNC.RECONVERGENT B0 ;  /* 0x0000000000007941 */ /* 0x000fea0003800200 */
.L_x_101:
        /* <DEDUP_REMOVED lines=15> */
.L_x_106:
[----:B------:R3:W4:Y:S02]  /*2b00*/  LDS R28, [R19+-0x28c] ;  /* 0xfffd7400131c7984 */ /* 0x0007240000000800 */
.L_x_105:
[----:B------:R-:W-:Y:S05]  /*2b10*/  BSYNC.RECONVERGENT B0 ;  /* 0x0000000000007941 */ /* 0x000fea0003800200 */
.L_x_104:
        /* <DEDUP_REMOVED lines=15> */
.L_x_109:
[----:B------:R2:W4:Y:S02]  /*2c10*/  LDS R29, [R19+-0x288] ;  /* 0xfffd7800131d7984 */ /* 0x0005240000000800 */
.L_x_108:
[----:B------:R-:W-:Y:S05]  /*2c20*/  BSYNC.RECONVERGENT B0 ;  /* 0x0000000000007941 */ /* 0x000fea0003800200 */
.L_x_107:
        /* <DEDUP_REMOVED lines=15> */
.L_x_112:
[----:B------:R4:W2:Y:S02]  /*2d20*/  LDS R28, [R19+-0x284] ;  /* 0xfffd7c00131c7984 */ /* 0x0008a40000000800 */
.L_x_111:
[----:B------:R-:W-:Y:S05]  /*2d30*/  BSYNC.RECONVERGENT B0 ;  /* 0x0000000000007941 */ /* 0x000fea0003800200 */
.L_x_110:
[----:B------:R-:W0:Y:S01]  /*2d40*/  LDCU UR4, c[0x3][0x94] ;  /* 0x00c01280ff0477ac */ /* 0x000e220008000800 */
[----:B------:R-:W-:Y:S01]  /*2d50*/  VIMNMX.U32 R21, PT, PT, R2, R13, !PT ;  /* 0x0000000d02157248 */ /* 0x000fe20007fe0000 */
[----:B------:R-:W-:Y:S01]  /*2d60*/  BSSY.RECONVERGENT B0, `(.L_x_113) ;  /* 0x000000e000007945 */ /* 0x000fe20003800200 */
[----:B--2---:R-:W-:Y:S02]  /*2d70*/  IMAD.MOV.U32 R29, RZ, RZ, RZ ;  /* 0x000000ffff1d7224 */ /* 0x004fe400078e00ff */
[----:B------:R-:W-:Y:S01]  /*2d80*/  ISETP.GT.U32.AND P0, PT, R21, 0xc7, PT ;  /* 0x000000c71500780c */ /* 0x000fe20003f04070 */
[----:B0----5:R-:W-:-:S12]  /*2d90*/  FFMA R36, R28, UR4, R23 ;  /* 0x000000041c247c23 */ /* 0x021fd80008000017 */
        /* <DEDUP_REMOVED lines=9> */
.L_x_115:
[----:B------:R0:W2:Y:S02]  /*2e30*/  LDS R29, [R19+-0x280] ;  /* 0xfffd8000131d7984 */ /* 0x0000a40000000800 */
.L_x_114:
[----:B------:R-:W-:Y:S05]  /*2e40*/  BSYNC.RECONVERGENT B0 ;  /* 0x0000000000007941 */ /* 0x000fea0003800200 */
.L_x_113:
        /* <DEDUP_REMOVED lines=11> */
[----:B------:R-:W-:-:S05]  /*2f00*/  IADD3 R21, PT, PT, R20, R17, RZ ;  /* 0x0000001114157210 */ /* 0x000fca0007ffe0ff */
[----:B0-----:R-:W-:-:S06]  /*2f10*/  IMAD.WIDE.U32 R28, R21, 0x4, R28 ;  /* 0x00000004151c7825 */ /* 0x001fcc00078e001c */
[----:B------:R0:W5:Y:S01]  /*2f20*/  LDG.E R28, desc[UR6][R28.64] ;  /* 0x000000061c1c7981 */ /* 0x000162000c1e1900 */
[----:B------:R-:W-:Y:S05]  /*2f30*/  BRA `(.L_x_117) ;  /* 0x0000000000047947 */ /* 0x000fea0003800000 */
.L_x_118:
[----:B------:R2:W0:Y:S02]  /*2f40*/  LDS R28, [R19+-0x27c] ;  /* 0xfffd8400131c7984 */ /* 0x0004240000000800 */
.L_x_117:
[----:B------:R-:W-:Y:S05]  /*2f50*/  BSYNC.RECONVERGENT B0 ;  /* 0x0000000000007941 */ /* 0x000fea0003800200 */
.L_x_116:
        /* <DEDUP_REMOVED lines=15> */
.L_x_121:
[----:B------:R1:W0:Y:S02]  /*3050*/  LDS R29, [R19+-0x278] ;  /* 0xfffd8800131d7984 */ /* 0x0002240000000800 */
.L_x_120:
[----:B------:R-:W-:Y:S05]  /*3060*/  BSYNC.RECONVERGENT B0 ;  /* 0x0000000000007941 */ /* 0x000fea0003800200 */
.L_x_119:
        /* <DEDUP_REMOVED lines=15> */
.L_x_124:
[----:B------:R2:W0:Y:S02]  /*3160*/  LDS R28, [R19+-0x274] ;  /* 0xfffd8c00131c7984 */ /* 0x0004240000000800 */
.L_x_123:
[----:B------:R-:W-:Y:S05]  /*3170*/  BSYNC.RECONVERGENT B0 ;  /* 0x0000000000007941 */ /* 0x000fea0003800200 */
.L_x_122:
        /* <DEDUP_REMOVED lines=15> */
.L_x_127:
[----:B------:R0:W1:Y:S02]  /*3270*/  LDS R29, [R19+-0x270] ;  /* 0xfffd9000131d7984 */ /* 0x0000640000000800 */
.L_x_126:
[----:B------:R-:W-:Y:S05]  /*3280*/  BSYNC.RECONVERGENT B0 ;  /* 0x0000000000007941 */ /* 0x000fea0003800200 */
.L_x_125:
[----:B------:R-:W1:Y:S01]  /*3290*/  LDCU UR4, c[0x3][0xa8] ;  /* 0x00c01500ff0477ac */ /* 0x000e620008000800 */
[----:B------:R-:W-:Y:S01]  /*32a0*/  VIMNMX.U32 R13, PT, PT, R30, R13, !PT ;  /* 0x0000000d1e0d7248 */ /* 0x000fe20007fe0000 */
[----:B------:R-:W-:Y:S01]  /*32b0*/  BSSY.RECONVERGENT B0, `(.L_x_128) ;  /* 0x000000e000007945 */ /* 0x000fe20003800200 */
[----:B------:R-:W-:Y:S02]  /*32c0*/  IMAD.MOV.U32 R21, RZ, RZ, RZ ;  /* 0x000000ffff157224 */ /* 0x000fe400078e00ff */
        /* <DEDUP_REMOVED lines=11> */
.L_x_130:
[----:B------:R1:W0:Y:S02]  /*3380*/  LDS R21, [R19+-0x26c] ;  /* 0xfffd940013157984 */ /* 0x0002240000000800 */
.L_x_129:
[----:B------:R-:W-:Y:S05]  /*3390*/  BSYNC.RECONVERGENT B0 ;  /* 0x0000000000007941 */ /* 0x000fea0003800200 */
.L_x_128:
[----:B------:R-:W-:Y:S01]  /*33a0*/  VIADD R23, R2, 0xfffffffb ;  /* 0xfffffffb02177836 */ /* 0x000fe20000000000 */
[----:B------:R-:W0:Y:S01]  /*33b0*/  LDCU UR4, c[0x3][0xac] ;  /* 0x00c01580ff0477ac */ /* 0x000e220008000800 */
[----:B------:R-:W-:Y:S01]  /*33c0*/  VIADD R13, R5, 0xffffffff ;  /* 0xffffffff050d7836 */ /* 0x000fe20000000000 */
[----:B------:R-:W-:Y:S01]  /*33d0*/  BSSY.RECONVERGENT B0, `(.L_x_131) ;  /* 0x0000013000007945 */ /* 0x000fe20003800200 */
[----:B01234-:R-:W-:Y:S02]  /*33e0*/  VIADD R19, R3, 0x4 ;  /* 0x0000000403137836 */ /* 0x01ffe40000000000 */
[----:B------:R-:W-:Y:S01]  /*33f0*/  VIADD R17, R7, 0x320 ;  /* 0x0000032007117836 */ /* 0x000fe20000000000 */
[----:B------:R-:W-:Y:S01]  /*3400*/  VIMNMX.U32 R15, PT, PT, R23, R13, !PT ;  /* 0x0000000d170f7248 */ /* 0x000fe20007fe0000 */
[----:B------:R-:W-:Y:S01]  /*3410*/  IMAD.MOV.U32 R28, RZ, RZ, RZ ;  /* 0x000000ffff1c7224 */ /* 0x000fe200078e00ff */
[----:B------:R-:W-:Y:S02]  /*3420*/  LEA R19, R19, R4, 0x7 ;  /* 0x0000000413137211 */ /* 0x000fe400078e38ff */
        /* <DEDUP_REMOVED lines=13> */
.L_x_132:
[----:B------:R-:W-:Y:S05]  /*3500*/  BSYNC.RECONVERGENT B0 ;  /* 0x0000000000007941 */ /* 0x000fea0003800200 */
.L_x_131:
[----:B------:R-:W1:Y:S01]  /*3510*/  LDCU UR4, c[0x3][0xb0] ;  /* 0x00c01600ff0477ac */ /* 0x000e620008000800 */
[----:B------:R-:W-:Y:S01]  /*3520*/  VIMNMX.U32 R23, PT, PT, R6, R13, !PT ;  /* 0x0000000d06177248 */ /* 0x000fe20007fe0000 */
[----:B------:R-:W-:Y:S01]  /*3530*/  BSSY.RECONVERGENT B0, `(.L_x_133) ;  /* 0x000000e000007945 */ /* 0x000fe20003800200 */
[----:B--2---:R-:W-:Y:S02]  /*3540*/  MOV R29, RZ ;  /* 0x000000ff001d7202 */ /* 0x004fe40000000f00 */
        /* <DEDUP_REMOVED lines=11> */
.L_x_135:
[----:B------:R2:W3:Y:S02]  /*3600*/  LDS R29, [R19+-0x290] ;  /* 0xfffd7000131d7984 */ /* 0x0004e40000000800 */
.L_x_134:
[----:B------:R-:W-:Y:S05]  /*3610*/  BSYNC.RECONVERGENT B0 ;  /* 0x0000000000007941 */ /* 0x000fea0003800200 */
.L_x_133:
[----:B------:R-:W3:Y:S01]  /*3620*/  LDCU UR4, c[0x3][0xb4] ;  /* 0x00c01680ff0477ac */ /* 0x000ee20008000800 */
[----:B------:R-:W-:Y:S01]  /*3630*/  VIMNMX.U32 R21, PT, PT, R12, R13, !PT ;  /* 0x0000000d0c157248 */ /* 0x000fe20007fe0000 */
[----:B------:R-:W-:Y:S01]  /*3640*/  BSSY.RECONVERGENT B0, `(.L_x_136) ;  /* 0x000000e000007945 */ /* 0x000fe20003800200 */
[----:B-1----:R-:W-:Y:S02]  /*3650*/  IMAD.MOV.U32 R28, RZ, RZ, RZ ;  /* 0x000000ffff1c7224 */ /* 0x002fe400078e00ff */
[----:B------:R-:W-:Y:S01]  /*3660*/  ISETP.GT.U32.AND P0, PT, R21, 0xc7, PT ;  /* 0x000000c71500780c */ /* 0x000fe20003f04070 */
[----:B---3-5:R-:W-:-:S12]  /*3670*/  FFMA R23, R29, UR4, R36 ;  /* 0x000000041d177c23 */ /* 0x028fd80008000024 */
        /* <DEDUP_REMOVED lines=9> */
.L_x_138:
[----:B------:R3:W4:Y:S02]  /*3710*/  LDS R28, [R19+-0x28c] ;  /* 0xfffd7400131c7984 */ /* 0x0007240000000800 */
.L_x_137:
[----:B------:R-:W-:Y:S05]  /*3720*/  BSYNC.RECONVERGENT B0 ;  /* 0x0000000000007941 */ /* 0x000fea0003800200 */
.L_x_136:
[----:B------:R-:W4:Y:S01]  /*3730*/  LDCU UR4, c[0x3][0xb8] ;  /* 0x00c01700ff0477ac */ /* 0x000f220008000800 */
[----:B------:R-:W-:Y:S01]  /*3740*/  VIMNMX.U32 R21, PT, PT, R16, R13, !PT ;  /* 0x0000000d10157248 */ /* 0x000fe20007fe0000 */
[----:B------:R-:W-:Y:S01]  /*3750*/  BSSY.RECONVERGENT B0, `(.L_x_139) ;  /* 0x000000e000007945 */ /* 0x000fe20003800200 */
[----:B-1----:R-:W-:Y:S02]  /*3760*/  IMAD.MOV.U32 R29, RZ, RZ, RZ ;  /* 0x000000ffff1d7224 */ /* 0x002fe400078e00ff */
[----:B------:R-:W-:Y:S01]  /*3770*/  ISETP.GT.U32.AND P0, PT, R21, 0xc7, PT ;  /* 0x000000c71500780c */ /* 0x000fe20003f04070 */
[----:B----45:R-:W-:-:S12]  /*3780*/  FFMA R36, R28, UR4, R23 ;  /* 0x000000041c247c23 */ /* 0x030fd80008000017 */
        /* <DEDUP_REMOVED lines=9> */
.L_x_141:
[----:B------:R1:W4:Y:S02]  /*3820*/  LDS R29, [R19+-0x288] ;  /* 0xfffd7800131d7984 */ /* 0x0003240000000800 */
.L_x_140:
[----:B------:R-:W-:Y:S05]  /*3830*/  BSYNC.RECONVERGENT B0 ;  /* 0x0000000000007941 */ /* 0x000fea0003800200 */
.L_x_139:
[----:B------:R-:W4:Y:S01]  /*3840*/  LDCU UR4, c[0x3][0xbc] ;  /* 0x00c01780ff0477ac */ /* 0x000f220008000800 */
[----:B------:R-:W-:Y:S01]  /*3850*/  VIMNMX.U32 R21, PT, PT, R18, R13, !PT ;  /* 0x0000000d12157248 */ /* 0x000fe20007fe0000 */
[----:B------:R-:W-:Y:S01]  /*3860*/  BSSY.RECONVERGENT B0, `(.L_x_142) ;  /* 0x000000e000007945 */ /* 0x000fe20003800200 */
[----:B-1----:R-:W-:Y:S02]  /*3870*/  HFMA2 R28, -RZ, RZ, 0, 0 ;  /* 0x00000000ff1c7431 */ /* 0x002fe400000001ff */
        /* <DEDUP_REMOVED lines=11> */
.L_x_144:
[----:B------:R4:W1:Y:S02]  /*3930*/  LDS R28, [R19+-0x284] ;  /* 0xfffd7c00131c7984 */ /* 0x0008640000000800 */
.L_x_143:
[----:B------:R-:W-:Y:S05]  /*3940*/  BSYNC.RECONVERGENT B0 ;  /* 0x0000000000007941 */ /* 0x000fea0003800200 */
.L_x_142:
[----:B------:R-:W0:Y:S01]  /*3950*/  LDCU UR4, c[0x3][0xc0] ;  /* 0x00c01800ff0477ac */ /* 0x000e220008000800 */
[----:B------:R-:W-:Y:S01]  /*3960*/  VIMNMX.U32 R21, PT, PT, R2, R13, !PT ;  /* 0x0000000d02157248 */ /* 0x000fe20007fe0000 */
[----:B------:R-:W-:Y:S01]  /*3970*/  BSSY.RECONVERGENT B0, `(.L_x_145) ;  /* 0x000000e000007945 */ /* 0x000fe20003800200 */
[----:B-1----:R-:W-:Y:S02]  /*3980*/  IMAD.MOV.U32 R29, RZ, RZ, RZ ;  /* 0x000000ffff1d7224 */ /* 0x002fe400078e00ff */
        /* <DEDUP_REMOVED lines=11> */
.L_x_147:
[----:B------:R0:W1:Y:S02]  /*3a40*/  LDS R29, [R19+-0x280] ;  /* 0xfffd8000131d7984 */ /* 0x0000640000000800 */
.L_x_146:
[----:B------:R-:W-:Y:S05]  /*3a50*/  BSYNC.RECONVERGENT B0 ;  /* 0x0000000000007941 */ /* 0x000fea0003800200 */
.L_x_145:
        /* <DEDUP_REMOVED lines=15> */
.L_x_150:
[----:B------:R1:W0:Y:S02]  /*3b50*/  LDS R28, [R19+-0x27c] ;  /* 0xfffd8400131c7984 */ /* 0x0002240000000800 */
.L_x_149:
[----:B------:R-:W-:Y:S05]  /*3b60*/  BSYNC.RECONVERGENT B0 ;  /* 0x0000000000007941 */ /* 0x000fea0003800200 */
.L_x_148:
[----:B------:R-:W2:Y:S01]  /*3b70*/  LDCU UR4, c[0x3][0xc8] ;  /* 0x00c01900ff0477ac */ /* 0x000ea20008000800 */
[----:B------:R-:W-:Y:S01]  /*3b80*/  VIMNMX.U32 R21, PT, PT, R22, R13, !PT ;  /* 0x0000000d16157248 */ /* 0x000fe20007fe0000 */
[----:B------:R-:W-:Y:S01]  /*3b90*/  BSSY.RECONVERGENT B0, `(.L_x_151) ;  /* 0x000000e000007945 */ /* 0x000fe20003800200 */
[----:B0-----:R-:W-:Y:S02]  /*3ba0*/  MOV R29, RZ ;  /* 0x000000ff001d7202 */ /* 0x001fe40000000f00 */
        /* <DEDUP_REMOVED lines=11> */
.L_x_153:
[----:B------:R2:W0:Y:S02]  /*3c60*/  LDS R29, [R19+-0x278] ;  /* 0xfffd8800131d7984 */ /* 0x0004240000000800 */
.L_x_152:
[----:B------:R-:W-:Y:S05]  /*3c70*/  BSYNC.RECONVERGENT B0 ;  /* 0x0000000000007941 */ /* 0x000fea0003800200 */
.L_x_151:
        /* <DEDUP_REMOVED lines=15> */
.L_x_156:
[----:B------:R0:W1:Y:S02]  /*3d70*/  LDS R28, [R19+-0x274] ;  /* 0xfffd8c00131c7984 */ /* 0x0000640000000800 */
.L_x_155:
[----:B------:R-:W-:Y:S05]  /*3d80*/  BSYNC.RECONVERGENT B0 ;  /* 0x0000000000007941 */ /* 0x000fea0003800200 */
.L_x_154:
        /* <DEDUP_REMOVED lines=15> */
.L_x_159:
[----:B------:R0:W1:Y:S02]  /*3e80*/  LDS R29, [R19+-0x270] ;  /* 0xfffd9000131d7984 */ /* 0x0000640000000800 */
.L_x_158:
[----:B------:R-:W-:Y:S05]  /*3e90*/  BSYNC.RECONVERGENT B0 ;  /* 0x0000000000007941 */ /* 0x000fea0003800200 */
.L_x_157:
[----:B------:R-:W1:Y:S01]  /*3ea0*/  LDCU UR4, c[0x3][0xd4] ;  /* 0x00c01a80ff0477ac */ /* 0x000e620008000800 */
[----:B------:R-:W-:Y:S01]  /*3eb0*/  VIMNMX.U32 R13, PT, PT, R30, R13, !PT ;  /* 0x0000000d1e0d7248 */ /* 0x000fe20007fe0000 */
[----:B------:R-:W-:Y:S01]  /*3ec0*/  BSSY.RECONVERGENT B0, `(.L_x_160) ;  /* 0x000000e000007945 */ /* 0x000fe20003800200 */
[----:B0-----:R-:W-:Y:S02]  /*3ed0*/  HFMA2 R28, -RZ, RZ, 0, 0 ;  /* 0x00000000ff1c7431 */ /* 0x001fe400000001ff */
[----:B------:R-:W-:Y:S01]  /*3ee0*/  ISETP.GT.U32.AND P0, PT, R13, 0xc7, PT ;  /* 0x000000c70d00780c */ /* 0x000fe20003f04070 */
[----:B-1---5:R-:W-:-:S12]  /*3ef0*/  FFMA R21, R29, UR4, R36 ;  /* 0x000000041d157c23 */ /* 0x022fd80008000024 */
[----:B------:R-:W-:Y:S05]  /*3f00*/  @P0 BRA `(.L_x_161) ;  /* 0x0000000000240947 */ /* 0x000fea0003800000 */
[----:B------:R-:W-:Y:S02]  /*3f10*/  ISETP.LT.U32.AND P1, PT, R15, 0x20, PT ;  /* 0x000000200f00780c */ /* 0x000fe40003f21070 */
[----:B------:R-:W-:-:S13]  /*3f20*/  ISETP.GE.U32.AND P0, PT, R0, 0x1b, PT ;  /* 0x0000001b0000780c */ /* 0x000fda0003f06070 */
[----:B------:R-:W-:Y:S05]  /*3f30*/  @!P0 BRA P1, `(.L_x_162) ;  /* 0x0000000000148947 */ /* 0x000fea0000800000 */
[----:B------:R-:W0:Y:S01]  /*3f40*/  LDC.64 R28, c[0x0][0x380] ;  /* 0x0000e000ff1c7b82 */ /* 0x000e220000000a00 */
[----:B------:R-:W-:-:S04]  /*3f50*/  IMAD.IADD R17, R30, 0x1, R17 ;  /* 0x000000011e117824 */ /* 0x000fc800078e0211 */
[----:B0-----:R-:W-:-:S06]  /*3f60*/  IMAD.WIDE.U32 R28, R17, 0x4, R28 ;  /* 0x00000004111c7825 */ /* 0x001fcc00078e001c */
[----:B------:R0:W5:Y:S01]  /*3f70*/  LDG.E R28, desc[UR6][R28.64] ;  /* 0x000000061c1c7981 */ /* 0x000162000c1e1900 */
[----:B------:R-:W-:Y:S05]  /*3f80*/  BRA `(.L_x_161) ;  /* 0x0000000000047947 */ /* 0x000fea0003800000 */
.L_x_162:
[----:B------:R0:W1:Y:S02]  /*3f90*/  LDS R28, [R19+-0x26c] ;  /* 0xfffd9400131c7984 */ /* 0x0000640000000800 */
.L_x_161:
[----:B------:R-:W-:Y:S05]  /*3fa0*/  BSYNC.RECONVERGENT B0 ;  /* 0x0000000000007941 */ /* 0x000fea0003800200 */
.L_x_160:
[----:B------:R-:W-:Y:S01]  /*3fb0*/  VIADD R36, R2, 0xfffffffb ;  /* 0xfffffffb02247836 */ /* 0x000fe20000000000 */
[----:B------:R-:W1:Y:S01]  /*3fc0*/  LDCU UR4, c[0x3][0xd8] ;  /* 0x00c01b00ff0477ac */ /* 0x000e620008000800 */
[----:B------:R-:W-:Y:S01]  /*3fd0*/  VIADD R13, R3, 0x5 ;  /* 0x00000005030d7836 */ /* 0x000fe20000000000 */
[----:B------:R-:W-:Y:S02]  /*3fe0*/  BSSY.RECONVERGENT B0, `(.L_x_163) ;  /* 0x0000010000007945 */ /* 0x000fe40003800200 */
[----:B------:R-:W-:Y:S01]  /*3ff0*/  VIMNMX.U32 R15, PT, PT, R5, R36, !PT ;  /* 0x00000024050f7248 */ /* 0x000fe20007fe0000 */
[----:B------:R-:W-:-:S03]  /*4000*/  IMAD R13, R13, 0x80, R4 ;  /* 0x000000800d0d7824 */ /* 0x000fc600078e0204 */
[----:B------:R-:W-:Y:S02]  /*4010*/  ISETP.GT.U32.AND P0, PT, R15, 0xc7, PT ;  /* 0x000000c70f00780c */ /* 0x000fe40003f04070 */
[----:B------:R-:W-:Y:S01]  /*4020*/  LEA R13, R0, R13, 0x2 ;  /* 0x0000000d000d7211 */ /* 0x000fe200078e10ff */
[----:B-1---5:R-:W-:Y:S01]  /*4030*/  FFMA R21, R28, UR4, R21 ;  /* 0x000000041c157c23 */ /* 0x022fe20008000015 */
[----:B------:R-:W-:-:S09]  /*4040*/  IMAD.MOV.U32 R28, RZ, RZ, RZ ;  /* 0x000000ffff1c7224 */ /* 0x000fd200078e00ff */
[----:B------:R-:W-:Y:S05]  /*4050*/  @P0 BRA `(.L_x_164) ;  /* 0x0000000000200947 */ /* 0x000fea0003800000 */
[----:B------:R-:W-:-:S04]  /*4060*/  VIMNMX.U32 R15, PT, PT, R8, R3, !PT ;  /* 0x00000003080f7248 */ /* 0x000fc80007fe0000 */
[----:B------:R-:W-:-:S13]  /*4070*/  ISETP.GT.U32.AND P0, PT, R15, 0x1f, PT ;  /* 0x0000001f0f00780c */ /* 0x000fda0003f04070 */
[----:B------:R1:W0:Y:S01]  /*4080*/  @!P0 LDS R28, [R13+-0x294] ;  /* 0xfffd6c000d1c8984 */ /* 0x0002220000000800 */
[----:B------:R-:W-:Y:S05]  /*4090*/  @!P0 BRA `(.L_x_164) ;  /* 0x0000000000108947 */ /* 0x000fea0003800000 */
[----:B0-----:R-:W0:Y:S01]  /*40a0*/  LDC.64 R28, c[0x0][0x380] ;  /* 0x0000e000ff1c7b82 */ /* 0x001e220000000a00 */
[----:B------:R-:W-:-:S04]  /*40b0*/  IMAD R15, R5, 0xc8, R36 ;  /* 0x000000c8050f7824 */ /* 0x000fc800078e0224 */
[----:B0-----:R-:W-:-:S06]  /*40c0*/  IMAD.WIDE.U32 R28, R15, 0x4, R28 ;  /* 0x000000040f1c7825 */ /* 0x001fcc00078e001c */
[----:B------:R0:W5:Y:S02]  /*40d0*/  LDG.E R28, desc[UR6][R28.64] ;  /* 0x000000061c1c7981 */ /* 0x000164000c1e1900 */
.L_x_164:
[----:B------:R-:W-:Y:S05]  /*40e0*/  BSYNC.RECONVERGENT B0 ;  /* 0x0000000000007941 */ /* 0x000fea0003800200 */
.L_x_163:
[----:B------:R-:W1:Y:S01]  /*40f0*/  LDCU UR4, c[0x3][0xdc] ;  /* 0x00c01b80ff0477ac */ /* 0x000e620008000800 */
[----:B------:R-:W-:Y:S01]  /*4100*/  VIMNMX.U32 R15, PT, PT, R5, R6, !PT ;  /* 0x00000006050f7248 */ /* 0x000fe20007fe0000 */
[----:B------:R-:W-:Y:S01]  /*4110*/  BSSY.RECONVERGENT B0, `(.L_x_165) ;  /* 0x000000e000007945 */ /* 0x000fe20003800200 */
[----:B0-----:R-:W-:Y:S02]  /*4120*/  IMAD.MOV.U32 R29, RZ, RZ, RZ ;  /* 0x000000ffff1d7224 */ /* 0x001fe400078e00ff */
[----:B------:R-:W-:Y:S01]  /*4130*/  ISETP.GT.U32.AND P0, PT, R15, 0xc7, PT ;  /* 0x000000c70f00780c */ /* 0x000fe20003f04070 */
[----:B-1---5:R-:W-:-:S12]  /*4140*/  FFMA R21, R28, UR4, R21 ;  /* 0x000000041c157c23 */ /* 0x022fd80008000015 */
[----:B------:R-:W-:Y:S05]  /*4150*/  @P0 BRA `(.L_x_166) ;  /* 0x0000000000240947 */ /* 0x000fea0003800000 */
[----:B------:R-:W-:-:S04]  /*4160*/  VIMNMX.U32 R15, PT, PT, R10, R3, !PT ;  /* 0x000000030a0f7248 */ /* 0x000fc80007fe0000 */
[----:B------:R-:W-:-:S13]  /*4170*/  ISETP.GE.U32.AND P0, PT, R15, 0x20, PT ;  /* 0x000000200f00780c */ /* 0x000fda0003f06070 */
[----:B------:R-:W-:Y:S05]  /*4180*/  @!P0 BRA `(.L_x_167) ;  /* 0x0000000000148947 */ /* 0x000fea0003800000 */
[----:B------:R-:W0:Y:S01]  /*4190*/  LDC.64 R28, c[0x0][0x380] ;  /* 0x0000e000ff1c7b82 */ /* 0x000e220000000a00 */
[----:B------:R-:W-:-:S04]  /*41a0*/  IMAD R15, R5, 0xc8, R6 ;  /* 0x000000c8050f7824 */ /* 0x000fc800078e0206 */
[----:B0-----:R-:W-:-:S06]  /*41b0*/  IMAD.WIDE.U32 R28, R15, 0x4, R28 ;  /* 0x000000040f1c7825 */ /* 0x001fcc00078e001c */
[----:B------:R0:W5:Y:S01]  /*41c0*/  LDG.E R29, desc[UR6][R28.64] ;  /* 0x000000061c1d7981 */ /* 0x000162000c1e1900 */
[----:B------:R-:W-:Y:S05]  /*41d0*/  BRA `(.L_x_166) ;  /* 0x0000000000047947 */ /* 0x000fea0003800000 */
.L_x_167:
[----:B------:R1:W0:Y:S02]  /*41e0*/  LDS R29, [R13+-0x290] ;  /* 0xfffd70000d1d7984 */ /* 0x0002240000000800 */
.L_x_166:
[----:B------:R-:W-:Y:S05]  /*41f0*/  BSYNC.RECONVERGENT B0 ;  /* 0x0000000000007941 */ /* 0x000fea0003800200 */
.L_x_165:
        /* <DEDUP_REMOVED lines=15> */
.L_x_170:
[----:B------:R0:W2:Y:S02]  /*42f0*/  LDS R28, [R13+-0x28c] ;  /* 0xfffd74000d1c7984 */ /* 0x0000a40000000800 */
.L_x_169:
[----:B------:R-:W-:Y:S05]  /*4300*/  BSYNC.RECONVERGENT B0 ;  /* 0x0000000000007941 */ /* 0x000fea0003800200 */
.L_x_168:
        /* <DEDUP_REMOVED lines=15> */
.L_x_173:
[----:B------:R0:W2:Y:S02]  /*4400*/  LDS R29, [R13+-0x288] ;  /* 0xfffd78000d1d7984 */ /* 0x0000a40000000800 */
.L_x_172:
[----:B------:R-:W-:Y:S05]  /*4410*/  BSYNC.RECONVERGENT B0 ;  /* 0x0000000000007941 */ /* 0x000fea0003800200 */
.L_x_171:
        /* <DEDUP_REMOVED lines=15> */
.L_x_176:
[----:B------:R0:W2:Y:S02]  /*4510*/  LDS R28, [R13+-0x284] ;  /* 0xfffd7c000d1c7984 */ /* 0x0000a40000000800 */
.L_x_175:
[----:B------:R-:W-:Y:S05]  /*4520*/  BSYNC.RECONVERGENT B0 ;  /* 0x0000000000007941 */ /* 0x000fea0003800200 */
.L_x_174:
[----:B------:R-:W2:Y:S01]  /*4530*/  LDCU UR4, c[0x3][0xec] ;  /* 0x00c01d80ff0477ac */ /* 0x000ea20008000800 */
[----:B------:R-:W-:Y:S01]  /*4540*/  VIMNMX.U32 R15, PT, PT, R5, R2, !PT ;  /* 0x00000002050f7248 */ /* 0x000fe20007fe0000 */
[----:B------:R-:W-:Y:S01]  /*4550*/  BSSY.RECONVERGENT B0, `(.L_x_177) ;  /* 0x000000e000007945 */ /* 0x000fe20003800200 */
[----:B0-----:R-:W-:Y:S02]  /*4560*/  IMAD.MOV.U32 R29, RZ, RZ, RZ ;  /* 0x000000ffff1d7224 */ /* 0x001fe400078e00ff */
[----:B------:R-:W-:Y:S01]  /*4570*/  ISETP.GT.U32.AND P0, PT, R15, 0xc7, PT ;  /* 0x000000c70f00780c */ /* 0x000fe20003f04070 */
[----:B--2--5:R-:W-:-:S12]  /*4580*/  FFMA R21, R28, UR4, R21 ;  /* 0x000000041c157c23 */ /* 0x024fd80008000015 */
[----:B------:R-:W-:Y:S05]  /*4590*/  @P0 BRA `(.L_x_178) ;  /* 0x0000000000240947 */ /* 0x000fea0003800000 */
[----:B------:R-:W-:-:S04]  /*45a0*/  LOP3.LUT R15, R3, R0, RZ, 0xfc, !PT ;  /* 0x00000000030f7212 */ /* 0x000fc800078efcff */
[----:B------:R-:W-:-:S13]  /*45b0*/  ISETP.GE.U32.AND P0, PT, R15, 0x20, PT ;  /* 0x000000200f00780c */ /* 0x000fda0003f06070 */
[----:B------:R-:W-:Y:S05]  /*45c0*/  @!P0 BRA `(.L_x_179) ;  /* 0x0000000000148947 */ /* 0x000fea0003800000 */
[----:B------:R-:W0:Y:S01]  /*45d0*/  LDC.64 R28, c[0x0][0x380] ;  /* 0x0000e000ff1c7b82 */ /* 0x000e220000000a00 */
[----:B------:R-:W-:-:S04]  /*45e0*/  IMAD R15, R5, 0xc8, R2 ;  /* 0x000000c8050f7824 */ /* 0x000fc800078e0202 */
[----:B0-----:R-:W-:-:S06]  /*45f0*/  IMAD.WIDE.U32 R28, R15, 0x4, R28 ;  /* 0x000000040f1c7825 */ /* 0x001fcc00078e001c */
[----:B------:R0:W5:Y:S01]  /*4600*/  LDG.E R29, desc[UR6][R28.64] ;  /* 0x000000061c1d7981 */ /* 0x000162000c1e1900 */
[----:B------:R-:W-:Y:S05]  /*4610*/  BRA `(.L_x_178) ;  /* 0x0000000000047947 */ /* 0x000fea0003800000 */
.L_x_179:
[----:B------:R2:W0:Y:S02]  /*4620*/  LDS R29, [R13+-0x280] ;  /* 0xfffd80000d1d7984 */ /* 0x0004240000000800 */
.L_x_178:
[----:B------:R-:W-:Y:S05]  /*4630*/  BSYNC.RECONVERGENT B0 ;  /* 0x0000000000007941 */ /* 0x000fea0003800200 */
.L_x_177:
        /* <DEDUP_REMOVED lines=11> */
[----:B------:R-:W-:-:S04]  /*46f0*/  IMAD R15, R5, 0xc8, R20 ;  /* 0x000000c8050f7824 */ /* 0x000fc800078e0214 */
[----:B0-----:R-:W-:-:S06]  /*4700*/  IMAD.WIDE.U32 R28, R15, 0x4, R28 ;  /* 0x000000040f1c7825 */ /* 0x001fcc00078e001c */
[----:B------:R0:W5:Y:S01]  /*4710*/  LDG.E R28, desc[UR6][R28.64] ;  /* 0x000000061c1c7981 */ /* 0x000162000c1e1900 */
[----:B------:R-:W-:Y:S05]  /*4720*/  BRA `(.L_x_181) ;  /* 0x0000000000047947 */ /* 0x000fea0003800000 */
.L_x_182:
[----:B------:R1:W0:Y:S02]  /*4730*/  LDS R28, [R13+-0x27c] ;  /* 0xfffd84000d1c7984 */ /* 0x0002240000000800 */
.L_x_181:
[----:B------:R-:W-:Y:S05]  /*4740*/  BSYNC.RECONVERGENT B0 ;  /* 0x0000000000007941 */ /* 0x000fea0003800200 */
.L_x_180:
        /* <DEDUP_REMOVED lines=15> */
.L_x_185:
[----:B------:R2:W0:Y:S02]  /*4840*/  LDS R29, [R13+-0x278] ;  /* 0xfffd88000d1d7984 */ /* 0x0004240000000800 */
.L_x_184:
[----:B------:R-:W-:Y:S05]  /*4850*/  BSYNC.RECONVERGENT B0 ;  /* 0x0000000000007941 */ /* 0x000fea0003800200 */
.L_x_183:
        /* <DEDUP_REMOVED lines=15> */
.L_x_188:
[----:B------:R1:W0:Y:S02]  /*4950*/  LDS R28, [R13+-0x274] ;  /* 0xfffd8c000d1c7984 */ /* 0x0002240000000800 */
.L_x_187:
[----:B------:R-:W-:Y:S05]  /*4960*/  BSYNC.RECONVERGENT B0 ;  /* 0x0000000000007941 */ /* 0x000fea0003800200 */
.L_x_186:
        /* <DEDUP_REMOVED lines=15> */
.L_x_191:
[----:B------:R2:W0:Y:S02]  /*4a60*/  LDS R29, [R13+-0x270] ;  /* 0xfffd90000d1d7984 */ /* 0x0004240000000800 */
.L_x_190:
[----:B------:R-:W-:Y:S05]  /*4a70*/  BSYNC.RECONVERGENT B0 ;  /* 0x0000000000007941 */ /* 0x000fea0003800200 */
.L_x_189:
        /* <DEDUP_REMOVED lines=11> */
[----:B--2---:R-:W-:-:S04]  /*4b30*/  IMAD R13, R5, 0xc8, R30 ;  /* 0x000000c8050d7824 */ /* 0x004fc800078e021e */
[----:B0-----:R-:W-:-:S06]  /*4b40*/  IMAD.WIDE.U32 R28, R13, 0x4, R28 ;  /* 0x000000040d1c7825 */ /* 0x001fcc00078e001c */
[----:B------:R0:W5:Y:S01]  /*4b50*/  LDG.E R28, desc[UR6][R28.64] ;  /* 0x000000061c1c7981 */ /* 0x000162000c1e1900 */
[----:B------:R-:W-:Y:S05]  /*4b60*/  BRA `(.L_x_193) ;  /* 0x0000000000047947 */ /* 0x000fea0003800000 */
.L_x_194:
[----:B------:R0:W1:Y:S02]  /*4b70*/  LDS R28, [R13+-0x26c] ;  /* 0xfffd94000d1c7984 */ /* 0x0000640000000800 */
.L_x_193:
[----:B------:R-:W-:Y:S05]  /*4b80*/  BSYNC.RECONVERGENT B0 ;  /* 0x0000000000007941 */ /* 0x000fea0003800200 */
.L_x_192:
[----:B0-2---:R-:W-:Y:S01]  /*4b90*/  VIADD R13, R5, 0x1 ;  /* 0x00000001050d7836 */ /* 0x005fe20000000000 */
[----:B------:R-:W1:Y:S01]  /*4ba0*/  LDCU UR4, c[0x3][0x104] ;  /* 0x00c02080ff0477ac */ /* 0x000e620008000800 */
[----:B------:R-:W-:Y:S01]  /*4bb0*/  IADD3 R15, PT, PT, R3, 0x6, RZ ;  /* 0x00000006030f7810 */ /* 0x000fe20007ffe0ff */
[----:B------:R-:W-:Y:S02]  /*4bc0*/  BSSY.RECONVERGENT B0, `(.L_x_195) ;  /* 0x0000011000007945 */ /* 0x000fe40003800200 */
[----:B------:R-:W-:-:S04]  /*4bd0*/  VIMNMX.U32 R17, PT, PT, R36, R13, !PT ;  /* 0x0000000d24117248 */ /* 0x000fc80007fe0000 */
[----:B------:R-:W-:Y:S01]  /*4be0*/  ISETP.GT.U32.AND P0, PT, R17, 0xc7, PT ;  /* 0x000000c71100780c */ /* 0x000fe20003f04070 */
[----:B------:R-:W-:Y:S02]  /*4bf0*/  IMAD R17, R15, 0x80, R4 ;  /* 0x000000800f117824 */ /* 0x000fe400078e0204 */
[----:B------:R-:W-:Y:S02]  /*4c00*/  VIADD R15, R7, 0x4b0 ;  /* 0x000004b0070f7836 */ /* 0x000fe40000000000 */
[----:B------:R-:W-:Y:S02]  /*4c10*/  IMAD R17, R0, 0x4, R17 ;  /* 0x0000000400117824 */ /* 0x000fe400078e0211 */
[----:B-1---5:R-:W-:Y:S01]  /*4c20*/  FFMA R21, R28, UR4, R21 ;  /* 0x000000041c157c23 */ /* 0x022fe20008000015 */
[----:B------:R-:W-:-:S05]  /*4c30*/  IMAD.MOV.U32 R28, RZ, RZ, RZ ;  /* 0x000000ffff1c7224 */ /* 0x000fca00078e00ff */
[----:B------:R-:W-:Y:S05]  /*4c40*/  @P0 BRA `(.L_x_196) ;  /* 0x0000000000200947 */ /* 0x000fea0003800000 */
[----:B---34-:R-:W-:-:S04]  /*4c50*/  VIMNMX.U32 R19, PT, PT, R8, R9, !PT ;  /* 0x0000000908137248 */ /* 0x018fc80007fe0000 */
[----:B------:R-:W-:-:S13]  /*4c60*/  ISETP.GT.U32.AND P0, PT, R19, 0x1f, PT ;  /* 0x0000001f1300780c */ /* 0x000fda0003f04070 */
[----:B------:R0:W1:Y:S01]  /*4c70*/  @!P0 LDS R28, [R17+-0x294] ;  /* 0xfffd6c00111c8984 */ /* 0x0000620000000800 */
[----:B------:R-:W-:Y:S05]  /*4c80*/  @!P0 BRA `(.L_x_196) ;  /* 0x0000000000108947 */ /* 0x000fea0003800000 */
[----:B-1----:R-:W1:Y:S01]  /*4c90*/  LDC.64 R28, c[0x0][0x380] ;  /* 0x0000e000ff1c7b82 */ /* 0x002e620000000a00 */
[----:B------:R-:W-:-:S04]  /*4ca0*/  IMAD.IADD R19, R36, 0x1, R15 ;  /* 0x0000000124137824 */ /* 0x000fc800078e020f */
[----:B-1----:R-:W-:-:S06]  /*4cb0*/  IMAD.WIDE.U32 R28, R19, 0x4, R28 ;  /* 0x00000004131c7825 */ /* 0x002fcc00078e001c */
[----:B------:R2:W5:Y:S02]  /*4cc0*/  LDG.E R28, desc[UR6][R28.64] ;  /* 0x000000061c1c7981 */ /* 0x000564000c1e1900 */
.L_x_196:
[----:B------:R-:W-:Y:S05]  /*4cd0*/  BSYNC.RECONVERGENT B0 ;  /* 0x0000000000007941 */ /* 0x000fea0003800200 */
.L_x_195:
[----:B------:R-:W1:Y:S01]  /*4ce0*/  LDCU UR4, c[0x3][0x108] ;  /* 0x00c02100ff0477ac */ /* 0x000e620008000800 */
[----:B---34-:R-:W-:Y:S01]  /*4cf0*/  VIMNMX.U32 R19, PT, PT, R6, R13, !PT ;  /* 0x0000000d06137248 */ /* 0x018fe20007fe0000 */
        /* <DEDUP_REMOVED lines=13> */
.L_x_199:
[----:B------:R2:W3:Y:S02]  /*4dd0*/  LDS R29, [R17+-0x290] ;  /* 0xfffd7000111d7984 */ /* 0x0004e40000000800 */
.L_x_198:
[----:B------:R-:W-:Y:S05]  /*4de0*/  BSYNC.RECONVERGENT B0 ;  /* 0x0000000000007941 */ /* 0x000fea0003800200 */
.L_x_197:
        /* <DEDUP_REMOVED lines=15> */
.L_x_202:
[----:B------:R3:W4:Y:S02]  /*4ee0*/  LDS R28, [R17+-0x28c] ;  /* 0xfffd7400111c7984 */ /* 0x0007240000000800 */
.L_x_201:
[----:B------:R-:W-:Y:S05]  /*4ef0*/  BSYNC.RECONVERGENT B0 ;  /* 0x0000000000007941 */ /* 0x000fea0003800200 */
.L_x_200:
        /* <DEDUP_REMOVED lines=15> */
.L_x_205:
[----:B------:R4:W1:Y:S02]  /*4ff0*/  LDS R29, [R17+-0x288] ;  /* 0xfffd7800111d7984 */ /* 0x0008640000000800 */
.L_x_204:
[----:B------:R-:W-:Y:S05]  /*5000*/  BSYNC.RECONVERGENT B0 ;  /* 0x0000000000007941 */ /* 0x000fea0003800200 */
.L_x_203:
[----:B------:R-:W0:Y:S01]  /*5010*/  LDCU UR4, c[0x3][0x114] ;  /* 0x00c02280ff0477ac */ /* 0x000e220008000800 */
[----:B------:R-:W-:Y:S01]  /*5020*/  VIMNMX.U32 R19, PT, PT, R18, R13, !PT ;  /* 0x0000000d12137248 */ /* 0x000fe20007fe0000 */
[----:B------:R-:W-:Y:S01]  /*5030*/  BSSY.RECONVERGENT B0, `(.L_x_206) ;  /* 0x000000e000007945 */ /* 0x000fe20003800200 */
[----:B-1----:R-:W-:Y:S02]  /*5040*/  MOV R28, RZ ;  /* 0x000000ff001c7202 */ /* 0x002fe40000000f00 */
        /* <DEDUP_REMOVED lines=11> */
.L_x_208:
[----:B------:R0:W1:Y:S02]  /*5100*/  LDS R28, [R17+-0x284] ;  /* 0xfffd7c00111c7984 */ /* 0x0000640000000800 */
.L_x_207:
[----:B------:R-:W-:Y:S05]  /*5110*/  BSYNC.RECONVERGENT B0 ;  /* 0x0000000000007941 */ /* 0x000fea0003800200 */
.L_x_206:
        /* <DEDUP_REMOVED lines=15> */
.L_x_211:
[----:B------:R0:W1:Y:S02]  /*5210*/  LDS R29, [R17+-0x280] ;  /* 0xfffd8000111d7984 */ /* 0x0000640000000800 */
.L_x_210:
[----:B------:R-:W-:Y:S05]  /*5220*/  BSYNC.RECONVERGENT B0 ;  /* 0x0000000000007941 */ /* 0x000fea0003800200 */
.L_x_209:
        /* <DEDUP_REMOVED lines=15> */
.L_x_214:
[----:B------:R0:W1:Y:S02]  /*5320*/  LDS R28, [R17+-0x27c] ;  /* 0xfffd8400111c7984 */ /* 0x0000640000000800 */
.L_x_213:
[----:B------:R-:W-:Y:S05]  /*5330*/  BSYNC.RECONVERGENT B0 ;  /* 0x0000000000007941 */ /* 0x000fea0003800200 */
.L_x_212:
        /* <DEDUP_REMOVED lines=15> */
.L_x_217:
[----:B------:R1:W0:Y:S02]  /*5430*/  LDS R29, [R17+-0x278] ;  /* 0xfffd8800111d7984 */ /* 0x0002240000000800 */
.L_x_216:
[----:B------:R-:W-:Y:S05]  /*5440*/  BSYNC.RECONVERGENT B0 ;  /* 0x0000000000007941 */ /* 0x000fea0003800200 */
.L_x_215:
        /* <DEDUP_REMOVED lines=15> */
.L_x_220:
[----:B------:R2:W0:Y:S02]  /*5540*/  LDS R28, [R17+-0x274] ;  /* 0xfffd8c00111c7984 */ /* 0x0004240000000800 */
.L_x_219:
[----:B------:R-:W-:Y:S05]  /*5550*/  BSYNC.RECONVERGENT B0 ;  /* 0x0000000000007941 */ /* 0x000fea0003800200 */
.L_x_218:
        /* <DEDUP_REMOVED lines=15> */
.L_x_223:
[----:B------:R1:W0:Y:S02]  /*5650*/  LDS R29, [R17+-0x270] ;  /* 0xfffd9000111d7984 */ /* 0x0002240000000800 */
.L_x_222:
[----:B------:R-:W-:Y:S05]  /*5660*/  BSYNC.RECONVERGENT B0 ;  /* 0x0000000000007941 */ /* 0x000fea0003800200 */
.L_x_221:
[----:B------:R-:W2:Y:S01]  /*5670*/  LDCU UR4, c[0x3][0x12c] ;  /* 0x00c02580ff0477ac */ /* 0x000ea20008000800 */
[----:B------:R-:W-:Y:S01]  /*5680*/  VIMNMX.U32 R13, PT, PT, R30, R13, !PT ;  /* 0x0000000d1e0d7248 */ /* 0x000fe20007fe0000 */
[----:B------:R-:W-:Y:S01]  /*5690*/  BSSY.RECONVERGENT B0, `(.L_x_224) ;  /* 0x000000e000007945 */ /* 0x000fe20003800200 */
[----:B0-----:R-:W-:Y:S02]  /*56a0*/  MOV R28, RZ ;  /* 0x000000ff001c7202 */ /* 0x001fe40000000f00 */
[----:B------:R-:W-:Y:S01]  /*56b0*/  ISETP.GT.U32.AND P0, PT, R13, 0xc7, PT ;  /* 0x000000c70d00780c */ /* 0x000fe20003f04070 */
[----:B--2--5:R-:W-:-:S12]  /*56c0*/  FFMA R21, R29, UR4, R21 ;  /* 0x000000041d157c23 */ /* 0x024fd80008000015 */
        /* <DEDUP_REMOVED lines=9> */
.L_x_226:
[----:B------:R2:W0:Y:S02]  /*5760*/  LDS R28, [R17+-0x26c] ;  /* 0xfffd9400111c7984 */ /* 0x0004240000000800 */
.L_x_225:
[----:B------:R-:W-:Y:S05]  /*5770*/  BSYNC.RECONVERGENT B0 ;  /* 0x0000000000007941 */ /* 0x000fea0003800200 */
.L_x_224:
[----:B------:R-:W-:Y:S01]  /*5780*/  VIADD R9, R5, 0x2 ;  /* 0x0000000205097836 */ /* 0x000fe20000000000 */
[----:B------:R-:W0:Y:S01]  /*5790*/  LDCU UR4, c[0x3][0x130] ;  /* 0x00c02600ff0477ac */ /* 0x000e220008000800 */
[----:B------:R-:W-:Y:S01]  /*57a0*/  VIADD R13, R3, 0x7 ;  /* 0x00000007030d7836 */ /* 0x000fe20000000000 */
[----:B------:R-:W-:Y:S02]  /*57b0*/  BSSY.RECONVERGENT B0, `(.L_x_227) ;  /* 0x0000011000007945 */ /* 0x000fe40003800200 */
[----:B------:R-:W-:-:S04]  /*57c0*/  VIMNMX.U32 R15, PT, PT, R36, R9, !PT ;  /* 0x00000009240f7248 */ /* 0x000fc80007fe0000 */
[----:B------:R-:W-:Y:S01]  /*57d0*/  ISETP.GT.U32.AND P0, PT, R15, 0xc7, PT ;  /* 0x000000c70f00780c */ /* 0x000fe20003f04070 */
[----:B------:R-:W-:Y:S02]  /*57e0*/  IMAD R15, R13, 0x80, R4 ;  /* 0x000000800d0f7824 */ /* 0x000fe400078e0204 */
[----:B------:R-:W-:Y:S02]  /*57f0*/  VIADD R13, R7, 0x578 ;  /* 0x00000578070d7836 */ /* 0x000fe40000000000 */
[----:B------:R-:W-:Y:S02]  /*5800*/  IMAD R15, R0, 0x4, R15 ;  /* 0x00000004000f7824 */ /* 0x000fe400078e020f */
[----:B0----5:R-:W-:Y:S01]  /*5810*/  FFMA R21, R28, UR4, R21 ;  /* 0x000000041c157c23 */ /* 0x021fe20008000015 */
[----:B------:R-:W-:-:S05]  /*5820*/  HFMA2 R28, -RZ, RZ, 0, 0 ;  /* 0x00000000ff1c7431 */ /* 0x000fca00000001ff */
[----:B------:R-:W-:Y:S05]  /*5830*/  @P0 BRA `(.L_x_228) ;  /* 0x0000000000200947 */ /* 0x000fea0003800000 */
[----:B-1234-:R-:W-:-:S04]  /*5840*/  VIMNMX.U32 R17, PT, PT, R8, R11, !PT ;  /* 0x0000000b08117248 */ /* 0x01efc80007fe0000 */
[----:B------:R-:W-:-:S13]  /*5850*/  ISETP.GT.U32.AND P0, PT, R17, 0x1f, PT ;  /* 0x0000001f1100780c */ /* 0x000fda0003f04070 */
[----:B------:R0:W1:Y:S01]  /*5860*/  @!P0 LDS R28, [R15+-0x294] ;  /* 0xfffd6c000f1c8984 */ /* 0x0000620000000800 */
[----:B------:R-:W-:Y:S05]  /*5870*/  @!P0 BRA `(.L_x_228) ;  /* 0x0000000000108947 */ /* 0x000fea0003800000 */
[----:B-1----:R-:W1:Y:S01]  /*5880*/  LDC.64 R28, c[0x0][0x380] ;  /* 0x0000e000ff1c7b82 */ /* 0x002e620000000a00 */
[----:B------:R-:W-:-:S04]  /*5890*/  IMAD.IADD R17, R36, 0x1, R13 ;  /* 0x0000000124117824 */ /* 0x000fc800078e020d */
[----:B-1----:R-:W-:-:S06]  /*58a0*/  IMAD.WIDE.U32 R28, R17, 0x4, R28 ;  /* 0x00000004111c7825 */ /* 0x002fcc00078e001c */
[----:B------:R1:W5:Y:S02]  /*58b0*/  LDG.E R28, desc[UR6][R28.64] ;  /* 0x000000061c1c7981 */ /* 0x000364000c1e1900 */
.L_x_228:
[----:B------:R-:W-:Y:S05]  /*58c0*/  BSYNC.RECONVERGENT B0 ;  /* 0x0000000000007941 */ /* 0x000fea0003800200 */
.L_x_227:
[----:B------:R-:W0:Y:S01]  /*58d0*/  LDCU UR4, c[0x3][0x134] ;  /* 0x00c02680ff0477ac */ /* 0x000e220008000800 */
[----:B-1234-:R-:W-:Y:S01]  /*58e0*/  VIMNMX.U32 R17, PT, PT, R6, R9, !PT ;  /* 0x0000000906117248 */ /* 0x01efe20007fe0000 */
[----:B------:R-:W-:Y:S01]  /*58f0*/  BSSY.RECONVERGENT B0, `(.L_x_229) ;  /* 0x000000e000007945 */ /* 0x000fe20003800200 */
[----:B------:R-:W-:Y:S02]  /*5900*/  IMAD.MOV.U32 R29, RZ, RZ, RZ ;  /* 0x000000ffff1d7224 */ /* 0x000fe400078e00ff */
        /* <DEDUP_REMOVED lines=11> */
.L_x_231:
[----:B------:R1:W2:Y:S02]  /*59c0*/  LDS R29, [R15+-0x290] ;  /* 0xfffd70000f1d7984 */ /* 0x0002a40000000800 */
.L_x_230:
[----:B------:R-:W-:Y:S05]  /*59d0*/  BSYNC.RECONVERGENT B0 ;  /* 0x0000000000007941 */ /* 0x000fea0003800200 */
.L_x_229:
        /* <DEDUP_REMOVED lines=11> */
[----:B------:R-:W-:-:S05]  /*5a90*/  IADD3 R17, PT, PT, R12, R13, RZ ;  /* 0x0000000d0c117210 */ /* 0x000fca0007ffe0ff */
[----:B0-----:R-:W-:-:S06]  /*5aa0*/  IMAD.WIDE.U32 R28, R17, 0x4, R28 ;  /* 0x00000004111c7825 */ /* 0x001fcc00078e001c */
[----:B------:R0:W5:Y:S01]  /*5ab0*/  LDG.E R28, desc[UR6][R28.64] ;  /* 0x000000061c1c7981 */ /* 0x000162000c1e1900 */
[----:B------:R-:W-:Y:S05]  /*5ac0*/  BRA `(.L_x_233) ;  /* 0x0000000000047947 */ /* 0x000fea0003800000 */
.L_x_234:
[----:B------:R2:W3:Y:S02]  /*5ad0*/  LDS R28, [R15+-0x28c] ;  /* 0xfffd74000f1c7984 */ /* 0x0004e40000000800 */
.L_x_233:
[----:B------:R-:W-:Y:S05]  /*5ae0*/  BSYNC.RECONVERGENT B0 ;  /* 0x0000000000007941 */ /* 0x000fea0003800200 */
.L_x_232:
[----:B------:R-:W3:Y:S01]  /*5af0*/  LDCU UR4, c[0x3][0x13c] ;  /* 0x00c02780ff0477ac */ /* 0x000ee20008000800 */
[----:B------:R-:W-:Y:S01]  /*5b00*/  VIMNMX.U32 R17, PT, PT, R16, R9, !PT ;  /* 0x0000000910117248 */ /* 0x000fe20007fe0000 */
[----:B------:R-:W-:Y:S01]  /*5b10*/  BSSY.RECONVERGENT B0, `(.L_x_235) ;  /* 0x000000e000007945 */ /* 0x000fe20003800200 */
[----:B0-----:R-:W-:Y:S02]  /*5b20*/  IMAD.MOV.U32 R29, RZ, RZ, RZ ;  /* 0x000000ffff1d7224 */ /* 0x001fe400078e00ff */
[----:B------:R-:W-:Y:S01]  /*5b30*/  ISETP.GT.U32.AND P0, PT, R17, 0xc7, PT ;  /* 0x000000c71100780c */ /* 0x000fe20003f04070 */
[----:B---3-5:R-:W-:-:S12]  /*5b40*/  FFMA R21, R28, UR4, R21 ;  /* 0x000000041c157c23 */ /* 0x028fd80008000015 */
        /* <DEDUP_REMOVED lines=9> */
.L_x_237:
[----:B------:R3:W4:Y:S02]  /*5be0*/  LDS R29, [R15+-0x288] ;  /* 0xfffd78000f1d7984 */ /* 0x0007240000000800 */
.L_x_236:
[----:B------:R-:W-:Y:S05]  /*5bf0*/  BSYNC.RECONVERGENT B0 ;  /* 0x0000000000007941 */ /* 0x000fea0003800200 */
.L_x_235:
[----:B------:R-:W4:Y:S01]  /*5c00*/  LDCU UR4, c[0x3][0x140] ;  /* 0x00c02800ff0477ac */ /* 0x000f220008000800 */
[----:B------:R-:W-:Y:S01]  /*5c10*/  VIMNMX.U32 R17, PT, PT, R18, R9, !PT ;  /* 0x0000000912117248 */ /* 0x000fe20007fe0000 */
[----:B------:R-:W-:Y:S01]  /*5c20*/  BSSY.RECONVERGENT B0, `(.L_x_238) ;  /* 0x000000e000007945 */ /* 0x000fe20003800200 */
[----:B0-----:R-:W-:Y:S02]  /*5c30*/  IMAD.MOV.U32 R28, RZ, RZ, RZ ;  /* 0x000000ffff1c7224 */ /* 0x001fe400078e00ff */
[----:B------:R-:W-:Y:S01]  /*5c40*/  ISETP.GT.U32.AND P0, PT, R17, 0xc7, PT ;  /* 0x000000c71100780c */ /* 0x000fe20003f04070 */
[----:B----45:R-:W-:-:S12]  /*5c50*/  FFMA R21, R29, UR4, R21 ;  /* 0x000000041d157c23 */ /* 0x030fd80008000015 */
        /* <DEDUP_REMOVED lines=9> */
.L_x_240:
[----:B------:R4:W0:Y:S02]  /*5cf0*/  LDS R28, [R15+-0x284] ;  /* 0xfffd7c000f1c7984 */ /* 0x0008240000000800 */
.L_x_239:
[----:B------:R-:W-:Y:S05]  /*5d00*/  BSYNC.RECONVERGENT B0 ;  /* 0x0000000000007941 */ /* 0x000fea0003800200 */
.L_x_238:
        /* <DEDUP_REMOVED lines=15> */
.L_x_243:
[----:B------:R1:W0:Y:S02]  /*5e00*/  LDS R29, [R15+-0x280] ;  /* 0xfffd80000f1d7984 */ /* 0x0002240000000800 */
.L_x_242:
[----:B------:R-:W-:Y:S05]  /*5e10*/  BSYNC.RECONVERGENT B0 ;  /* 0x0000000000007941 */ /* 0x000fea0003800200 */
.L_x_241:
        /* <DEDUP_REMOVED lines=15> */
.L_x_246:
[----:B------:R0:W2:Y:S02]  /*5f10*/  LDS R28, [R15+-0x27c] ;  /* 0xfffd84000f1c7984 */ /* 0x0000a40000000800 */
.L_x_245:
[----:B------:R-:W-:Y:S05]  /*5f20*/  BSYNC.RECONVERGENT B0 ;  /* 0x0000000000007941 */ /* 0x000fea0003800200 */
.L_x_244:
        /* <DEDUP_REMOVED lines=15> */
.L_x_249:
[----:B------:R0:W2:Y:S02]  /*6020*/  LDS R29, [R15+-0x278] ;  /* 0xfffd88000f1d7984 */ /* 0x0000a40000000800 */
.L_x_248:
[----:B------:R-:W-:Y:S05]  /*6030*/  BSYNC.RECONVERGENT B0 ;  /* 0x0000000000007941 */ /* 0x000fea0003800200 */
.L_x_247:
        /* <DEDUP_REMOVED lines=15> */
.L_x_252:
[----:B------:R0:W2:Y:S02]  /*6130*/  LDS R28, [R15+-0x274] ;  /* 0xfffd8c000f1c7984 */ /* 0x0000a40000000800 */
.L_x_251:
[----:B------:R-:W-:Y:S05]  /*6140*/  BSYNC.RECONVERGENT B0 ;  /* 0x0000000000007941 */ /* 0x000fea0003800200 */
.L_x_250:
        /* <DEDUP_REMOVED lines=15> */
.L_x_255:
[----:B------:R2:W0:Y:S02]  /*6240*/  LDS R29, [R15+-0x270] ;  /* 0xfffd90000f1d7984 */ /* 0x0004240000000800 */
.L_x_254:
[----:B------:R-:W-:Y:S05]  /*6250*/  BSYNC.RECONVERGENT B0 ;  /* 0x0000000000007941 */ /* 0x000fea0003800200 */
.L_x_253:
[----:B------:R-:W1:Y:S01]  /*6260*/  LDCU UR4, c[0x3][0x158] ;  /* 0x00c02b00ff0477ac */ /* 0x000e620008000800 */
[----:B------:R-:W-:Y:S01]  /*6270*/  VIMNMX.U32 R9, PT, PT, R30, R9, !PT ;  /* 0x000000091e097248 */ /* 0x000fe20007fe0000 */
[----:B------:R-:W-:Y:S01]  /*6280*/  BSSY.RECONVERGENT B0, `(.L_x_256) ;  /* 0x000000e000007945 */ /* 0x000fe20003800200 */
[----:B0-----:R-:W-:Y:S02]  /*6290*/  IMAD.MOV.U32 R28, RZ, RZ, RZ ;  /* 0x000000ffff1c7224 */ /* 0x001fe400078e00ff */
        /* <DEDUP_REMOVED lines=11> */
.L_x_258:
[----:B------:R1:W0:Y:S02]  /*6350*/  LDS R28, [R15+-0x26c] ;  /* 0xfffd94000f1c7984 */ /* 0x0002240000000800 */
.L_x_257:
[----:B------:R-:W-:Y:S05]  /*6360*/  BSYNC.RECONVERGENT B0 ;  /* 0x0000000000007941 */ /* 0x000fea0003800200 */
.L_x_256:
[----:B------:R-:W-:Y:S01]  /*6370*/  VIADD R9, R5, 0x3 ;  /* 0x0000000305097836 */ /* 0x000fe20000000000 */
[----:B------:R-:W0:Y:S01]  /*6380*/  LDCU UR4, c[0x3][0x15c] ;  /* 0x00c02b80ff0477ac */ /* 0x000e220008000800 */
[----:B------:R-:W-:Y:S01]  /*6390*/  IADD3 R11, PT, PT, R3, 0x8, RZ ;  /* 0x00000008030b7810 */ /* 0x000fe20007ffe0ff */
[----:B------:R-:W-:Y:S02]  /*63a0*/  BSSY.RECONVERGENT B0, `(.L_x_259) ;  /* 0x0000012000007945 */ /* 0x000fe40003800200 */
[----:B------:R-:W-:-:S04]  /*63b0*/  VIMNMX.U32 R13, PT, PT, R36, R9, !PT ;  /* 0x00000009240d7248 */ /* 0x000fc80007fe0000 */
[----:B------:R-:W-:Y:S01]  /*63c0*/  ISETP.GT.U32.AND P0, PT, R13, 0xc7, PT ;  /* 0x000000c70d00780c */ /* 0x000fe20003f04070 */
[----:B------:R-:W-:Y:S02]  /*63d0*/  IMAD R13, R11, 0x80, R4 ;  /* 0x000000800b0d7824 */ /* 0x000fe400078e0204 */
[----:B------:R-:W-:Y:S02]  /*63e0*/  VIADD R11, R7, 0x640 ;  /* 0x00000640070b7836 */ /* 0x000fe40000000000 */
[----:B------:R-:W-:Y:S02]  /*63f0*/  IMAD R13, R0, 0x4, R13 ;  /* 0x00000004000d7824 */ /* 0x000fe400078e020d */
[----:B0----5:R-:W-:Y:S01]  /*6400*/  FFMA R21, R28, UR4, R21 ;  /* 0x000000041c157c23 */ /* 0x021fe20008000015 */
[----:B------:R-:W-:-:S05]  /*6410*/  IMAD.MOV.U32 R28, RZ, RZ, RZ ;  /* 0x000000ffff1c7224 */ /* 0x000fca00078e00ff */
[----:B------:R-:W-:Y:S05]  /*6420*/  @P0 BRA `(.L_x_260) ;  /* 0x0000000000240947 */ /* 0x000fea0003800000 */
[----:B-1234-:R-:W-:-:S05]  /*6430*/  VIADD R15, R3, 0x3 ;  /* 0x00000003030f7836 */ /* 0x01efca0000000000 */
        /* <DEDUP_REMOVED lines=8> */
.L_x_260:
[----:B------:R-:W-:Y:S05]  /*64c0*/  BSYNC.RECONVERGENT B0 ;  /* 0x0000000000007941 */ /* 0x000fea0003800200 */
.L_x_259:
[----:B------:R-:W0:Y:S01]  /*64d0*/  LDCU UR4, c[0x3][0x160] ;  /* 0x00c02c00ff0477ac */ /* 0x000e220008000800 */
[----:B-1234-:R-:W-:Y:S01]  /*64e0*/  VIMNMX.U32 R15, PT, PT, R6, R9, !PT ;  /* 0x00000009060f7248 */ /* 0x01efe20007fe0000 */
[----:B------:R-:W-:Y:S01]  /*64f0*/  BSSY.RECONVERGENT B0, `(.L_x_261) ;  /* 0x000000f000007945 */ /* 0x000fe20003800200 */
[----:B------:R-:W-:Y:S02]  /*6500*/  IMAD.MOV.U32 R29, RZ, RZ, RZ ;  /* 0x000000ffff1d7224 */ /* 0x000fe400078e00ff */
[----:B------:R-:W-:Y:S01]  /*6510*/  ISETP.GT.U32.AND P0, PT, R15, 0xc7, PT ;  /* 0x000000c70f00780c */ /* 0x000fe20003f04070 */
[----:B0----5:R-:W-:-:S12]  /*6520*/  FFMA R21, R28, UR4, R21 ;  /* 0x000000041c157c23 */ /* 0x021fd80008000015 */
[----:B------:R-:W-:Y:S05]  /*6530*/  @P0 BRA `(.L_x_262) ;  /* 0x0000000000280947 */ /* 0x000fea0003800000 */
[----:B------:R-:W-:-:S05]  /*6540*/  VIADD R15, R3, 0x3 ;  /* 0x00000003030f7836 */ /* 0x000fca0000000000 */
        /* <DEDUP_REMOVED lines=8> */
.L_x_263:
[----:B------:R0:W1:Y:S02]  /*65d0*/  LDS R29, [R13+-0x290] ;  /* 0xfffd70000d1d7984 */ /* 0x0000640000000800 */
.L_x_262:
[----:B------:R-:W-:Y:S05]  /*65e0*/  BSYNC.RECONVERGENT B0 ;  /* 0x0000000000007941 */ /* 0x000fea0003800200 */
.L_x_261:
        /* <DEDUP_REMOVED lines=16> */
.L_x_266:
[----:B------:R1:W2:Y:S02]  /*66f0*/  LDS R28, [R13+-0x28c] ;  /* 0xfffd74000d1c7984 */ /* 0x0002a40000000800 */
.L_x_265:
[----:B------:R-:W-:Y:S05]  /*6700*/  BSYNC.RECONVERGENT B0 ;  /* 0x0000000000007941 */ /* 0x000fea0003800200 */
.L_x_264:
        /* <DEDUP_REMOVED lines=16> */
.L_x_269:
[----:B------:R3:W4:Y:S02]  /*6810*/  LDS R29, [R13+-0x288] ;  /* 0xfffd78000d1d7984 */ /* 0x0007240000000800 */
.L_x_268:
[----:B------:R-:W-:Y:S05]  /*6820*/  BSYNC.RECONVERGENT B0 ;  /* 0x0000000000007941 */ /* 0x000fea0003800200 */
.L_x_267:
        /* <DEDUP_REMOVED lines=16> */
.L_x_272:
[----:B------:R4:W2:Y:S02]  /*6930*/  LDS R28, [R13+-0x284] ;  /* 0xfffd7c000d1c7984 */ /* 0x0008a40000000800 */
.L_x_271:
[----:B------:R-:W-:Y:S05]  /*6940*/  BSYNC.RECONVERGENT B0 ;  /* 0x0000000000007941 */ /* 0x000fea0003800200 */
.L_x_270:
        /* <DEDUP_REMOVED lines=16> */
.L_x_275:
[----:B------:R2:W0:Y:S02]  /*6a50*/  LDS R29, [R13+-0x280] ;  /* 0xfffd80000d1d7984 */ /* 0x0004240000000800 */
.L_x_274:
[----:B------:R-:W-:Y:S05]  /*6a60*/  BSYNC.RECONVERGENT B0 ;  /* 0x0000000000007941 */ /* 0x000fea0003800200 */
.L_x_273:
        /* <DEDUP_REMOVED lines=16> */
.L_x_278:
[----:B------:R1:W0:Y:S02]  /*6b70*/  LDS R28, [R13+-0x27c] ;  /* 0xfffd84000d1c7984 */ /* 0x0002240000000800 */
.L_x_277:
[----:B------:R-:W-:Y:S05]  /*6b80*/  BSYNC.RECONVERGENT B0 ;  /* 0x0000000000007941 */ /* 0x000fea0003800200 */
.L_x_276:
        /* <DEDUP_REMOVED lines=16> */
.L_x_281:
[----:B------:R2:W0:Y:S02]  /*6c90*/  LDS R29, [R13+-0x278] ;  /* 0xfffd88000d1d7984 */ /* 0x0004240000000800 */
.L_x_280:
[----:B------:R-:W-:Y:S05]  /*6ca0*/  BSYNC.RECONVERGENT B0 ;  /* 0x0000000000007941 */ /* 0x000fea0003800200 */
.L_x_279:
        /* <DEDUP_REMOVED lines=16> */
.L_x_284:
[----:B------:R0:W1:Y:S02]  /*6db0*/  LDS R28, [R13+-0x274] ;  /* 0xfffd8c000d1c7984 */ /* 0x0000640000000800 */
.L_x_283:
[----:B------:R-:W-:Y:S05]  /*6dc0*/  BSYNC.RECONVERGENT B0 ;  /* 0x0000000000007941 */ /* 0x000fea0003800200 */
.L_x_282:
        /* <DEDUP_REMOVED lines=16> */
.L_x_287:
[----:B------:R0:W1:Y:S02]  /*6ed0*/  LDS R29, [R13+-0x270] ;  /* 0xfffd90000d1d7984 */ /* 0x0000640000000800 */
.L_x_286:
[----:B------:R-:W-:Y:S05]  /*6ee0*/  BSYNC.RECONVERGENT B0 ;  /* 0x0000000000007941 */ /* 0x000fea0003800200 */
.L_x_285:
        /* <DEDUP_REMOVED lines=16> */
.L_x_290:
[----:B------:R0:W1:Y:S02]  /*6ff0*/  LDS R28, [R13+-0x26c] ;  /* 0xfffd94000d1c7984 */ /* 0x0000640000000800 */
.L_x_289:
[----:B------:R-:W-:Y:S05]  /*7000*/  BSYNC.RECONVERGENT B0 ;  /* 0x0000000000007941 */ /* 0x000fea0003800200 */
.L_x_288:
[----:B------:R-:W-:Y:S01]  /*7010*/  VIADD R9, R5, 0x4 ;  /* 0x0000000405097836 */ /* 0x000fe20000000000 */
[----:B------:R-:W1:Y:S01]  /*7020*/  LDCU UR4, c[0x3][0x188] ;  /* 0x00c03100ff0477ac */ /* 0x000e620008000800 */
[----:B------:R-:W-:Y:S01]  /*7030*/  VIADD R11, R3, 0x9 ;  /* 0x00000009030b7836 */ /* 0x000fe20000000000 */
[----:B------:R-:W-:Y:S02]  /*7040*/  BSSY.RECONVERGENT B0, `(.L_x_291) ;  /* 0x0000012000007945 */ /* 0x000fe40003800200 */
[----:B0-234-:R-:W-:Y:S01]  /*7050*/  VIMNMX.U32 R13, PT, PT, R36, R9, !PT ;  /* 0x00000009240d7248 */ /* 0x01dfe20007fe0000 */
[----:B------:R-:W-:Y:S02]  /*7060*/  IMAD R15, R11, 0x80, R4 ;  /* 0x000000800b0f7824 */ /* 0x000fe400078e0204 */
[----:B------:R-:W-:Y:S01]  /*7070*/  VIADD R11, R3, 0x4 ;  /* 0x00000004030b7836 */ /* 0x000fe20000000000 */
[----:B------:R-:W-:Y:S01]  /*7080*/  ISETP.GT.U32.AND P0, PT, R13, 0xc7, PT ;  /* 0x000000c70d00780c */ /* 0x000fe20003f04070 */
[----:B------:R-:W-:-:S02]  /*7090*/  VIADD R13, R7, 0x708 ;  /* 0x00000708070d7836 */ /* 0x000fc40000000000 */
[----:B------:R-:W-:Y:S02]  /*70a0*/  IMAD R15, R0, 0x4, R15 ;  /* 0x00000004000f7824 */ /* 0x000fe400078e020f */
[----:B-1---5:R-:W-:Y:S01]  /*70b0*/  FFMA R21, R28, UR4, R21 ;  /* 0x000000041c157c23 */ /* 0x022fe20008000015 */
[----:B------:R-:W-:-:S07]  /*70c0*/  MOV R28, RZ ;  /* 0x000000ff001c7202 */ /* 0x000fce0000000f00 */
        /* <DEDUP_REMOVED lines=9> */
.L_x_292:
[----:B------:R-:W-:Y:S05]  /*7160*/  BSYNC.RECONVERGENT B0 ;  /* 0x0000000000007941 */ /* 0x000fea0003800200 */
.L_x_291:
        /* <DEDUP_REMOVED lines=15> */
.L_x_295:
[----:B------:R2:W3:Y:S02]  /*7260*/  LDS R29, [R15+-0x290] ;  /* 0xfffd70000f1d7984 */ /* 0x0004e40000000800 */
.L_x_294:
[----:B------:R-:W-:Y:S05]  /*7270*/  BSYNC.RECONVERGENT B0 ;  /* 0x0000000000007941 */ /* 0x000fea0003800200 */
.L_x_293:
        /* <DEDUP_REMOVED lines=15> */
.L_x_298:
[----:B------:R1:W3:Y:S02]  /*7370*/  LDS R28, [R15+-0x28c] ;  /* 0xfffd74000f1c7984 */ /* 0x0002e40000000800 */
.L_x_297:
[----:B------:R-:W-:Y:S05]  /*7380*/  BSYNC.RECONVERGENT B0 ;  /* 0x0000000000007941 */ /* 0x000fea0003800200 */
.L_x_296:
[----:B------:R-:W3:Y:S01]  /*7390*/  LDCU UR4, c[0x3][0x194] ;  /* 0x00c03280ff0477ac */ /* 0x000ee20008000800 */
[----:B------:R-:W-:Y:S01]  /*73a0*/  VIMNMX.U32 R17, PT, PT, R16, R9, !PT ;  /* 0x0000000910117248 */ /* 0x000fe20007fe0000 */
[----:B------:R-:W-:Y:S01]  /*73b0*/  BSSY.RECONVERGENT B0, `(.L_x_299) ;  /* 0x000000e000007945 */ /* 0x000fe20003800200 */
[----:B----4-:R-:W-:Y:S02]  /*73c0*/  IMAD.MOV.U32 R29, RZ, RZ, RZ ;  /* 0x000000ffff1d7224 */ /* 0x010fe400078e00ff */
[----:B------:R-:W-:Y:S01]  /*73d0*/  ISETP.GT.U32.AND P0, PT, R17, 0xc7, PT ;  /* 0x000000c71100780c */ /* 0x000fe20003f04070 */
[----:B---3-5:R-:W-:-:S12]  /*73e0*/  FFMA R21, R28, UR4, R21 ;  /* 0x000000041c157c23 */ /* 0x028fd80008000015 */
[----:B------:R-:W-:Y:S05]  /*73f0*/  @P0 BRA `(.L_x_300) ;  /* 0x0000000000240947 */ /* 0x000fea0003800000 */
[----:B------:R-:W-:-:S04]  /*7400*/  VIMNMX.U32 R17, PT, PT, R32, R11, !PT ;  /* 0x0000000b20117248 */ /* 0x000fc80007fe0000 */
[----:B------:R-:W-:-:S13]  /*7410*/  ISETP.GE.U32.AND P0, PT, R17, 0x20, PT ;  /* 0x000000201100780c */ /* 0x000fda0003f06070 */
[----:B------:R-:W-:Y:S05]  /*7420*/  @!P0 BRA `(.L_x_301) ;  /* 0x0000000000148947 */ /* 0x000fea0003800000 */
[----:B------:R-:W3:Y:S01]  /*7430*/  LDC.64 R28, c[0x0][0x380] ;  /* 0x0000e000ff1c7b82 */ /* 0x000ee20000000a00 */
[----:B------:R-:W-:-:S04]  /*7440*/  IMAD.IADD R17, R16, 0x1, R13 ;  /* 0x0000000110117824 */ /* 0x000fc800078e020d */
[----:B---3--:R-:W-:-:S06]  /*7450*/  IMAD.WIDE.U32 R28, R17, 0x4, R28 ;  /* 0x00000004111c7825 */ /* 0x008fcc00078e001c */
[----:B------:R3:W5:Y:S01]  /*7460*/  LDG.E R29, desc[UR6][R28.64] ;  /* 0x000000061c1d7981 */ /* 0x000762000c1e1900 */
[----:B------:R-:W-:Y:S05]  /*7470*/  BRA `(.L_x_300) ;  /* 0x0000000000047947 */ /* 0x000fea0003800000 */
.L_x_301:
[----:B------:R3:W4:Y:S02]  /*7480*/  LDS R29, [R15+-0x288] ;  /* 0xfffd78000f1d7984 */ /* 0x0007240000000800 */
.L_x_300:
[----:B------:R-:W-:Y:S05]  /*7490*/  BSYNC.RECONVERGENT B0 ;  /* 0x0000000000007941 */ /* 0x000fea0003800200 */
.L_x_299:
[----:B------:R-:W4:Y:S01]  /*74a0*/  LDCU UR4, c[0x3][0x198] ;  /* 0x00c03300ff0477ac */ /* 0x000f220008000800 */
[----:B------:R-:W-:Y:S01]  /*74b0*/  VIMNMX.U32 R17, PT, PT, R18, R9, !PT ;  /* 0x0000000912117248 */ /* 0x000fe20007fe0000 */
[----:B------:R-:W-:Y:S01]  /*74c0*/  BSSY.RECONVERGENT B0, `(.L_x_302) ;  /* 0x000000e000007945 */ /* 0x000fe20003800200 */
[----:B---3--:R-:W-:Y:S02]  /*74d0*/  IMAD.MOV.U32 R28, RZ, RZ, RZ ;  /* 0x000000ffff1c7224 */ /* 0x008fe400078e00ff */
[----:B------:R-:W-:Y:S01]  /*74e0*/  ISETP.GT.U32.AND P0, PT, R17, 0xc7, PT ;  /* 0x000000c71100780c */ /* 0x000fe20003f04070 */
[----:B----45:R-:W-:-:S12]  /*74f0*/  FFMA R21, R29, UR4, R21 ;  /* 0x000000041d157c23 */ /* 0x030fd80008000015 */
        /* <DEDUP_REMOVED lines=9> */
.L_x_304:
[----:B------:R4:W3:Y:S02]  /*7590*/  LDS R28, [R15+-0x284] ;  /* 0xfffd7c000f1c7984 */ /* 0x0008e40000000800 */
.L_x_303:
[----:B------:R-:W-:Y:S05]  /*75a0*/  BSYNC.RECONVERGENT B0 ;  /* 0x0000000000007941 */ /* 0x000fea0003800200 */
.L_x_302:
[----:B------:R-:W0:Y:S01]  /*75b0*/  LDCU UR4, c[0x3][0x19c] ;  /* 0x00c03380ff0477ac */ /* 0x000e220008000800 */
[----:B------:R-:W-:Y:S01]  /*75c0*/  VIMNMX.U32 R17, PT, PT, R2, R9, !PT ;  /* 0x0000000902117248 */ /* 0x000fe20007fe0000 */
[----:B------:R-:W-:Y:S01]  /*75d0*/  BSSY.RECONVERGENT B0, `(.L_x_305) ;  /* 0x000000e000007945 */ /* 0x000fe20003800200 */
[----:B---3--:R-:W-:Y:S02]  /*75e0*/  IMAD.MOV.U32 R29, RZ, RZ, RZ ;  /* 0x000000ffff1d7224 */ /* 0x008fe400078e00ff */
[----:B------:R-:W-:Y:S01]  /*75f0*/  ISETP.GT.U32.AND P0, PT, R17, 0xc7, PT ;  /* 0x000000c71100780c */ /* 0x000fe20003f04070 */
[----:B0----5:R-:W-:-:S12]  /*7600*/  FFMA R21, R28, UR4, R21 ;  /* 0x000000041c157c23 */ /* 0x021fd80008000015 */
        /* <DEDUP_REMOVED lines=9> */
.L_x_307:
[----:B------:R3:W0:Y:S02]  /*76a0*/  LDS R29, [R15+-0x280] ;  /* 0xfffd80000f1d7984 */ /* 0x0006240000000800 */
.L_x_306:
[----:B------:R-:W-:Y:S05]  /*76b0*/  BSYNC.RECONVERGENT B0 ;  /* 0x0000000000007941 */ /* 0x000fea0003800200 */
.L_x_305:
        /* <DEDUP_REMOVED lines=15> */
.L_x_310:
[----:B------:R1:W0:Y:S02]  /*77b0*/  LDS R28, [R15+-0x27c] ;  /* 0xfffd84000f1c7984 */ /* 0x0002240000000800 */
.L_x_309:
[----:B------:R-:W-:Y:S05]  /*77c0*/  BSYNC.RECONVERGENT B0 ;  /* 0x0000000000007941 */ /* 0x000fea0003800200 */
.L_x_308:
        /* <DEDUP_REMOVED lines=15> */
.L_x_313:
[----:B------:R0:W2:Y:S02]  /*78c0*/  LDS R29, [R15+-0x278] ;  /* 0xfffd88000f1d7984 */ /* 0x0000a40000000800 */
.L_x_312:
[----:B------:R-:W-:Y:S05]  /*78d0*/  BSYNC.RECONVERGENT B0 ;  /* 0x0000000000007941 */ /* 0x000fea0003800200 */
.L_x_311:
        /* <DEDUP_REMOVED lines=15> */
.L_x_316:
[----:B------:R0:W2:Y:S02]  /*79d0*/  LDS R28, [R15+-0x274] ;  /* 0xfffd8c000f1c7984 */ /* 0x0000a40000000800 */
.L_x_315:
[----:B------:R-:W-:Y:S05]  /*79e0*/  BSYNC.RECONVERGENT B0 ;  /* 0x0000000000007941 */ /* 0x000fea0003800200 */
.L_x_314:
        /* <DEDUP_REMOVED lines=15> */
.L_x_319:
[----:B------:R0:W2:Y:S02]  /*7ae0*/  LDS R29, [R15+-0x270] ;  /* 0xfffd90000f1d7984 */ /* 0x0000a40000000800 */
.L_x_318:
[----:B------:R-:W-:Y:S05]  /*7af0*/  BSYNC.RECONVERGENT B0 ;  /* 0x0000000000007941 */ /* 0x000fea0003800200 */
.L_x_317:
        /* <DEDUP_REMOVED lines=15> */
.L_x_322:
[----:B------:R0:W2:Y:S02]  /*7bf0*/  LDS R28, [R15+-0x26c] ;  /* 0xfffd94000f1c7984 */ /* 0x0000a40000000800 */
.L_x_321:
[----:B------:R-:W-:Y:S05]  /*7c00*/  BSYNC.RECONVERGENT B0 ;  /* 0x0000000000007941 */ /* 0x000fea0003800200 */
.L_x_320:
[----:B01-34-:R-:W0:Y:S01]  /*7c10*/  S2R R15, SR_TID.Y ;  /* 0x00000000000f7919 */ /* 0x01be220000002200 */
[----:B------:R-:W-:Y:S01]  /*7c20*/  VIADD R11, R5, 0x5 ;  /* 0x00000005050b7836 */ /* 0x000fe20000000000 */
[----:B------:R-:W2:Y:S01]  /*7c30*/  LDCU UR4, c[0x3][0x1b4] ;  /* 0x00c03680ff0477ac */ /* 0x000ea20008000800 */
[----:B------:R-:W-:Y:S01]  /*7c40*/  IADD3 R3, PT, PT, R3, 0xa, RZ ;  /* 0x0000000a03037810 */ /* 0x000fe20007ffe0ff */
[----:B------:R-:W-:Y:S01]  /*7c50*/  BSSY.RECONVERGENT B0, `(.L_x_323) ;  /* 0x0000012000007945 */ /* 0x000fe20003800200 */
[----:B------:R-:W-:Y:S01]  /*7c60*/  VIADD R7, R7, 0x7d0 ;  /* 0x000007d007077836 */ /* 0x000fe20000000000 */
[----:B------:R-:W-:Y:S01]  /*7c70*/  VIMNMX.U32 R9, PT, PT, R36, R11, !PT ;  /* 0x0000000b24097248 */ /* 0x000fe20007fe0000 */
[----:B------:R-:W-:-:S03]  /*7c80*/  IMAD.MOV.U32 R13, RZ, RZ, RZ ;  /* 0x000000ffff0d7224 */ /* 0x000fc600078e00ff */
[----:B------:R-:W-:Y:S01]  /*7c90*/  ISETP.GT.U32.AND P0, PT, R9, 0xc7, PT ;  /* 0x000000c70900780c */ /* 0x000fe20003f04070 */
[----:B------:R-:W-:-:S04]  /*7ca0*/  IMAD R9, R3, 0x80, R4 ;  /* 0x0000008003097824 */ /* 0x000fc800078e0204 */
[----:B------:R-:W-:Y:S02]  /*7cb0*/  IMAD R4, R0, 0x4, R9 ;  /* 0x0000000400047824 */ /* 0x000fe400078e0209 */
[----:B--2--5:R-:W-:Y:S01]  /*7cc0*/  FFMA R28, R28, UR4, R21 ;  /* 0x000000041c1c7c23 */ /* 0x024fe20008000015 */
[----:B0-----:R-:W-:-:S05]  /*7cd0*/  VIADD R3, R15, 0x5 ;  /* 0x000000050f037836 */ /* 0x001fca0000000000 */
[----:B------:R-:W-:Y:S05]  /*7ce0*/  @P0 BRA `(.L_x_324) ;  /* 0x0000000000200947 */ /* 0x000fea0003800000 */
[----:B------:R-:W-:-:S04]  /*7cf0*/  VIMNMX.U32 R8, PT, PT, R8, R3, !PT ;  /* 0x0000000308087248 */ /* 0x000fc80007fe0000 */
[----:B------:R-:W-:-:S13]  /*7d00*/  ISETP.GT.U32.AND P0, PT, R8, 0x1f, PT ;  /* 0x0000001f0800780c */ /* 0x000fda0003f04070 */
[----:B------:R0:W1:Y:S01]  /*7d10*/  @!P0 LDS R13, [R4+-0x294] ;  /* 0xfffd6c00040d8984 */ /* 0x0000620000000800 */
[----:B------:R-:W-:Y:S05]  /*7d20*/  @!P0 BRA `(.L_x_324) ;  /* 0x0000000000108947 */ /* 0x000fea0003800000 */
[----:B------:R-:W2:Y:S01]  /*7d30*/  LDC.64 R8, c[0x0][0x380] ;  /* 0x0000e000ff087b82 */ /* 0x000ea20000000a00 */
[----:B-1----:R-:W-:-:S05]  /*7d40*/  IADD3 R13, PT, PT, R36, R7, RZ ;  /* 0x00000007240d7210 */ /* 0x002fca0007ffe0ff */
[----:B--2---:R-:W-:-:S05]  /*7d50*/  IMAD.WIDE.U32 R8, R13, 0x4, R8 ;  /* 0x000000040d087825 */ /* 0x004fca00078e0008 */
[----:B------:R2:W5:Y:S02]  /*7d60*/  LDG.E R13, desc[UR6][R8.64] ;  /* 0x00000006080d7981 */ /* 0x000564000c1e1900 */
.L_x_324:
[----:B------:R-:W-:Y:S05]  /*7d70*/  BSYNC.RECONVERGENT B0 ;  /* 0x0000000000007941 */ /* 0x000fea0003800200 */
.L_x_323:
[----:B------:R-:W1:Y:S01]  /*7d80*/  LDCU UR4, c[0x3][0x1b8] ;  /* 0x00c03700ff0477ac */ /* 0x000e620008000800 */
[----:B--2---:R-:W-:Y:S01]  /*7d90*/  VIMNMX.U32 R8, PT, PT, R6, R11, !PT ;  /* 0x0000000b06087248 */ /* 0x004fe20007fe0000 */
[----:B------:R-:W-:Y:S03]  /*7da0*/  BSSY.RECONVERGENT B0, `(.L_x_325) ;  /* 0x000000e000007945 */ /* 0x000fe60003800200 */
[----:B------:R-:W-:Y:S01]  /*7db0*/  ISETP.GT.U32.AND P0, PT, R8, 0xc7, PT ;  /* 0x000000c70800780c */ /* 0x000fe20003f04070 */
[----:B------:R-:W-:Y:S02]  /*7dc0*/  IMAD.MOV.U32 R8, RZ, RZ, RZ ;  /* 0x000000ffff087224 */ /* 0x000fe400078e00ff */
[----:B-1---5:R-:W-:-:S10]  /*7dd0*/  FFMA R15, R13, UR4, R28 ;  /* 0x000000040d0f7c23 */ /* 0x022fd4000800001c */
        /* <DEDUP_REMOVED lines=9> */
.L_x_327:
[----:B------:R1:W2:Y:S02]  /*7e70*/  LDS R8, [R4+-0x290] ;  /* 0xfffd700004087984 */ /* 0x0002a40000000800 */
.L_x_326:
[----:B------:R-:W-:Y:S05]  /*7e80*/  BSYNC.RECONVERGENT B0 ;  /* 0x0000000000007941 */ /* 0x000fea0003800200 */
.L_x_325:
        /* <DEDUP_REMOVED lines=15> */
.L_x_330:
[----:B------:R2:W3:Y:S02]  /*7f80*/  LDS R9, [R4+-0x28c] ;  /* 0xfffd740004097984 */ /* 0x0004e40000000800 */
.L_x_329:
[----:B------:R-:W-:Y:S05]  /*7f90*/  BSYNC.RECONVERGENT B0 ;  /* 0x0000000000007941 */ /* 0x000fea0003800200 */
.L_x_328:
[----:B------:R-:W3:Y:S01]  /*7fa0*/  LDCU UR4, c[0x3][0x1c0] ;  /* 0x00c03800ff0477ac */ /* 0x000ee20008000800 */
[----:B----4-:R-:W-:Y:S01]  /*7fb0*/  VIMNMX.U32 R8, PT, PT, R16, R11, !PT ;  /* 0x0000000b10087248 */ /* 0x010fe20007fe0000 */
[----:B------:R-:W-:Y:S03]  /*7fc0*/  BSSY.RECONVERGENT B0, `(.L_x_331) ;  /* 0x000000e000007945 */ /* 0x000fe60003800200 */
[----:B------:R-:W-:Y:S01]  /*7fd0*/  ISETP.GT.U32.AND P0, PT, R8, 0xc7, PT ;  /* 0x000000c70800780c */ /* 0x000fe20003f04070 */
[----:B------:R-:W-:Y:S02]  /*7fe0*/  IMAD.MOV.U32 R8, RZ, RZ, RZ ;  /* 0x000000ffff087224 */ /* 0x000fe400078e00ff */
[----:B---3-5:R-:W-:-:S10]  /*7ff0*/  FFMA R15, R9, UR4, R6 ;  /* 0x00000004090f7c23 */ /* 0x028fd40008000006 */
[----:B------:R-:W-:Y:S05]  /*8000*/  @P0 BRA `(.L_x_332) ;  /* 0x0000000000240947 */ /* 0x000fea0003800000 */
[----:B------:R-:W-:-:S04]  /*8010*/  VIMNMX.U32 R32, PT, PT, R32, R3, !PT ;  /* 0x0000000320207248 */ /* 0x000fc80007fe0000 */
[----:B------:R-:W-:-:S13]  /*8020*/  ISETP.GE.U32.AND P0, PT, R32, 0x20, PT ;  /* 0x000000202000780c */ /* 0x000fda0003f06070 */
[----:B------:R-:W-:Y:S05]  /*8030*/  @!P0 BRA `(.L_x_333) ;  /* 0x0000000000148947 */ /* 0x000fea0003800000 */
[----:B------:R-:W3:Y:S01]  /*8040*/  LDC.64 R8, c[0x0][0x380] ;  /* 0x0000e000ff087b82 */ /* 0x000ee20000000a00 */
[----:B------:R-:W-:-:S05]  /*8050*/  IADD3 R13, PT, PT, R16, R7, RZ ;  /* 0x00000007100d7210 */ /* 0x000fca0007ffe0ff */
[----:B---3--:R-:W-:-:S06]  /*8060*/  IMAD.WIDE.U32 R8, R13, 0x4, R8 ;  /* 0x000000040d087825 */ /* 0x008fcc00078e0008 */
[----:B------:R3:W5:Y:S01]  /*8070*/  LDG.E R8, desc[UR6][R8.64] ;  /* 0x0000000608087981 */ /* 0x000762000c1e1900 */
[----:B------:R-:W-:Y:S05]  /*8080*/  BRA `(.L_x_332) ;  /* 0x0000000000047947 */ /* 0x000fea0003800000 */
.L_x_333:
[----:B------:R3:W4:Y:S02]  /*8090*/  LDS R8, [R4+-0x288] ;  /* 0xfffd780004087984 */ /* 0x0007240000000800 */
.L_x_332:
[----:B------:R-:W-:Y:S05]  /*80a0*/  BSYNC.RECONVERGENT B0 ;  /* 0x0000000000007941 */ /* 0x000fea0003800200 */
.L_x_331:
        /* <DEDUP_REMOVED lines=15> */
.L_x_336:
[----:B------:R3:W4:Y:S02]  /*81a0*/  LDS R9, [R4+-0x284] ;  /* 0xfffd7c0004097984 */ /* 0x0007240000000800 */
.L_x_335:
[----:B------:R-:W-:Y:S05]  /*81b0*/  BSYNC.RECONVERGENT B0 ;  /* 0x0000000000007941 */ /* 0x000fea0003800200 */
.L_x_334:
[----:B------:R-:W4:Y:S01]  /*81c0*/  LDCU UR4, c[0x3][0x1c8] ;  /* 0x00c03900ff0477ac */ /* 0x000f220008000800 */
[----:B---3--:R-:W-:Y:S01]  /*81d0*/  VIMNMX.U32 R8, PT, PT, R2, R11, !PT ;  /* 0x0000000b02087248 */ /* 0x008fe20007fe0000 */
[----:B------:R-:W-:Y:S03]  /*81e0*/  BSSY.RECONVERGENT B0, `(.L_x_337) ;  /* 0x000000e000007945 */ /* 0x000fe60003800200 */
[----:B------:R-:W-:Y:S01]  /*81f0*/  ISETP.GT.U32.AND P0, PT, R8, 0xc7, PT ;  /* 0x000000c70800780c */ /* 0x000fe20003f04070 */
[----:B------:R-:W-:Y:S02]  /*8200*/  IMAD.MOV.U32 R8, RZ, RZ, RZ ;  /* 0x000000ffff087224 */ /* 0x000fe400078e00ff */
[----:B----45:R-:W-:-:S10]  /*8210*/  FFMA R15, R9, UR4, R6 ;  /* 0x00000004090f7c23 */ /* 0x030fd40008000006 */
[----:B------:R-:W-:Y:S05]  /*8220*/  @P0 BRA `(.L_x_338) ;  /* 0x0000000000240947 */ /* 0x000fea0003800000 */
[----:B------:R-:W-:-:S04]  /*8230*/  LOP3.LUT R6, R3, R0, RZ, 0xfc, !PT ;  /* 0x0000000003067212 */ /* 0x000fc800078efcff */
[----:B------:R-:W-:-:S13]  /*8240*/  ISETP.GE.U32.AND P0, PT, R6, 0x20, PT ;  /* 0x000000200600780c */ /* 0x000fda0003f06070 */
[----:B------:R-:W-:Y:S05]  /*8250*/  @!P0 BRA `(.L_x_339) ;  /* 0x0000000000148947 */ /* 0x000fea0003800000 */
[----:B------:R-:W3:Y:S01]  /*8260*/  LDC.64 R8, c[0x0][0x380] ;  /* 0x0000e000ff087b82 */ /* 0x000ee20000000a00 */
[----:B------:R-:W-:-:S04]  /*8270*/  IMAD.IADD R13, R2, 0x1, R7 ;  /* 0x00000001020d7824 */ /* 0x000fc800078e0207 */
[----:B---3--:R-:W-:-:S06]  /*8280*/  IMAD.WIDE.U32 R8, R13, 0x4, R8 ;  /* 0x000000040d087825 */ /* 0x008fcc00078e0008 */
[----:B------:R3:W5:Y:S01]  /*8290*/  LDG.E R8, desc[UR6][R8.64] ;  /* 0x0000000608087981 */ /* 0x000762000c1e1900 */
[----:B------:R-:W-:Y:S05]  /*82a0*/  BRA `(.L_x_338) ;  /* 0x0000000000047947 */ /* 0x000fea0003800000 */
.L_x_339:
[----:B------:R3:W4:Y:S02]  /*82b0*/  LDS R8, [R4+-0x280] ;  /* 0xfffd800004087984 */ /* 0x0007240000000800 */
.L_x_338:
[----:B------:R-:W-:Y:S05]  /*82c0*/  BSYNC.RECONVERGENT B0 ;  /* 0x0000000000007941 */ /* 0x000fea0003800200 */
.L_x_337:
[----:B------:R-:W4:Y:S01]  /*82d0*/  LDCU UR4, c[0x3][0x1cc] ;  /* 0x00c03980ff0477ac */ /* 0x000f220008000800 */
[----:B------:R-:W-:Y:S01]  /*82e0*/  VIMNMX.U32 R6, PT, PT, R20, R11, !PT ;  /* 0x0000000b14067248 */ /* 0x000fe20007fe0000 */
[----:B------:R-:W-:Y:S01]  /*82f0*/  BSSY.RECONVERGENT B0, `(.L_x_340) ;  /* 0x000000e000007945 */ /* 0x000fe20003800200 */
[----:B---3--:R-:W-:Y:S02]  /*8300*/  IMAD.MOV.U32 R9, RZ, RZ, RZ ;  /* 0x000000ffff097224 */ /* 0x008fe400078e00ff */
[----:B------:R-:W-:Y:S01]  /*8310*/  ISETP.GT.U32.AND P0, PT, R6, 0xc7, PT ;  /* 0x000000c70600780c */ /* 0x000fe20003f04070 */
[----:B----45:R-:W-:-:S12]  /*8320*/  FFMA R6, R8, UR4, R15 ;  /* 0x0000000408067c23 */ /* 0x030fd8000800000f */
[----:B------:R-:W-:Y:S05]  /*8330*/  @P0 BRA `(.L_x_341) ;  /* 0x0000000000240947 */ /* 0x000fea0003800000 */
[----:B------:R-:W-:Y:S02]  /*8340*/  ISETP.GE.U32.AND P0, PT, R0, 0x1f, PT ;  /* 0x0000001f0000780c */ /* 0x000fe40003f06070 */
[----:B------:R-:W-:-:S13]  /*8350*/  ISETP.LT.U32.AND P1, PT, R3, 0x20, PT ;  /* 0x000000200300780c */ /* 0x000fda0003f21070 */
[----:B------:R-:W-:Y:S05]  /*8360*/  @!P0 BRA P1, `(.L_x_342) ;  /* 0x0000000000148947 */ /* 0x000fea0000800000 */
[----:B------:R-:W3:Y:S01]  /*8370*/  LDC.64 R8, c[0x0][0x380] ;  /* 0x0000e000ff087b82 */ /* 0x000ee20000000a00 */
[----:B------:R-:W-:-:S05]  /*8380*/  IADD3 R13, PT, PT, R20, R7, RZ ;  /* 0x00000007140d7210 */ /* 0x000fca0007ffe0ff */
[----:B---3--:R-:W-:-:S06]  /*8390*/  IMAD.WIDE.U32 R8, R13, 0x4, R8 ;  /* 0x000000040d087825 */ /* 0x008fcc00078e0008 */
[----:B------:R3:W5:Y:S01]  /*83a0*/  LDG.E R9, desc[UR6][R8.64] ;  /* 0x0000000608097981 */ /* 0x000762000c1e1900 */
[----:B------:R-:W-:Y:S05]  /*83b0*/  BRA `(.L_x_341) ;  /* 0x0000000000047947 */ /* 0x000fea0003800000 */
.L_x_342:
[----:B------:R4:W3:Y:S02]  /*83c0*/  LDS R9, [R4+-0x27c] ;  /* 0xfffd840004097984 */ /* 0x0008e40000000800 */
.L_x_341:
[----:B------:R-:W-:Y:S05]  /*83d0*/  BSYNC.RECONVERGENT B0 ;  /* 0x0000000000007941 */ /* 0x000fea0003800200 */
.L_x_340:
[----:B------:R-:W0:Y:S01]  /*83e0*/  LDCU UR4, c[0x3][0x1d0] ;  /* 0x00c03a00ff0477ac */ /* 0x000e220008000800 */
[----:B---3--:R-:W-:Y:S01]  /*83f0*/  VIMNMX.U32 R8, PT, PT, R22, R11, !PT ;  /* 0x0000000b16087248 */ /* 0x008fe20007fe0000 */
[----:B------:R-:W-:Y:S03]  /*8400*/  BSSY.RECONVERGENT B0, `(.L_x_343) ;  /* 0x000000e000007945 */ /* 0x000fe60003800200 */
[----:B------:R-:W-:Y:S01]  /*8410*/  ISETP.GT.U32.AND P0, PT, R8, 0xc7, PT ;  /* 0x000000c70800780c */ /* 0x000fe20003f04070 */
[----:B------:R-:W-:Y:S02]  /*8420*/  IMAD.MOV.U32 R8, RZ, RZ, RZ ;  /* 0x000000ffff087224 */ /* 0x000fe400078e00ff */
[----:B0----5:R-:W-:-:S10]  /*8430*/  FFMA R15, R9, UR4, R6 ;  /* 0x00000004090f7c23 */ /* 0x021fd40008000006 */
        /* <DEDUP_REMOVED lines=9> */
.L_x_345:
[----:B------:R3:W0:Y:S02]  /*84d0*/  LDS R8, [R4+-0x278] ;  /* 0xfffd880004087984 */ /* 0x0006240000000800 */
.L_x_344:
[----:B------:R-:W-:Y:S05]  /*84e0*/  BSYNC.RECONVERGENT B0 ;  /* 0x0000000000007941 */ /* 0x000fea0003800200 */
.L_x_343:
        /* <DEDUP_REMOVED lines=15> */
.L_x_348:
[----:B------:R1:W0:Y:S02]  /*85e0*/  LDS R9, [R4+-0x274] ;  /* 0xfffd8c0004097984 */ /* 0x0002240000000800 */
.L_x_347:
[----:B------:R-:W-:Y:S05]  /*85f0*/  BSYNC.RECONVERGENT B0 ;  /* 0x0000000000007941 */ /* 0x000fea0003800200 */
.L_x_346:
[----:B------:R-:W2:Y:S01]  /*8600*/  LDCU UR4, c[0x3][0x1d8] ;  /* 0x00c03b00ff0477ac */ /* 0x000ea20008000800 */
[----:B0-----:R-:W-:Y:S01]  /*8610*/  VIMNMX.U32 R8, PT, PT, R26, R11, !PT ;  /* 0x0000000b1a087248 */ /* 0x001fe20007fe0000 */
[----:B------:R-:W-:Y:S03]  /*8620*/  BSSY.RECONVERGENT B0, `(.L_x_349) ;  /* 0x000000e000007945 */ /* 0x000fe60003800200 */
[----:B------:R-:W-:Y:S01]  /*8630*/  ISETP.GT.U32.AND P0, PT, R8, 0xc7, PT ;  /* 0x000000c70800780c */ /* 0x000fe20003f04070 */
[----:B------:R-:W-:Y:S02]  /*8640*/  HFMA2 R8, -RZ, RZ, 0, 0 ;  /* 0x00000000ff087431 */ /* 0x000fe400000001ff */
[----:B--2--5:R-:W-:-:S10]  /*8650*/  FFMA R15, R9, UR4, R6 ;  /* 0x00000004090f7c23 */ /* 0x024fd40008000006 */
        /* <DEDUP_REMOVED lines=9> */
.L_x_351:
[----:B------:R0:W2:Y:S02]  /*86f0*/  LDS R8, [R4+-0x270] ;  /* 0xfffd900004087984 */ /* 0x0000a40000000800 */
.L_x_350:
[----:B------:R-:W-:Y:S05]  /*8700*/  BSYNC.RECONVERGENT B0 ;  /* 0x0000000000007941 */ /* 0x000fea0003800200 */
.L_x_349:
        /* <DEDUP_REMOVED lines=12> */
[----:B0-----:R-:W-:-:S05]  /*87d0*/  IMAD.WIDE.U32 R6, R7, 0x4, R8 ;  /* 0x0000000407067825 */ /* 0x001fca00078e0008 */
[----:B------:R0:W5:Y:S01]  /*87e0*/  LDG.E R9, desc[UR6][R6.64] ;  /* 0x0000000606097981 */ /* 0x000162000c1e1900 */
[----:B------:R-:W-:Y:S05]  /*87f0*/  BRA `(.L_x_353) ;  /* 0x0000000000047947 */ /* 0x000fea0003800000 */
.L_x_354:
[----:B------:R0:W2:Y:S02]  /*8800*/  LDS R9, [R4+-0x26c] ;  /* 0xfffd940004097984 */ /* 0x0000a40000000800 */
.L_x_353:
[----:B------:R-:W-:Y:S05]  /*8810*/  BSYNC.RECONVERGENT B0 ;  /* 0x0000000000007941 */ /* 0x000fea0003800200 */
.L_x_352:
[----:B0-----:R-:W0:Y:S01]  /*8820*/  LDC.64 R6, c[0x0][0x388] ;  /* 0x0000e200ff067b82 */ /* 0x001e220000000a00 */
[----:B------:R-:W2:Y:S01]  /*8830*/  LDCU UR4, c[0x3][0x1e0] ;  /* 0x00c03c00ff0477ac */ /* 0x000ea20008000800 */
[----:B------:R-:W-:Y:S02]  /*8840*/  IMAD R3, R5, 0xc8, R2 ;  /* 0x000000c805037824 */ /* 0x000fe400078e0202 */
[----:B--2--5:R-:W-:Y:S02]  /*8850*/  FFMA R9, R9, UR4, R10 ;  /* 0x0000000409097c23 */ /* 0x024fe4000800000a */
[----:B0-----:R-:W-:-:S05]  /*8860*/  IMAD.WIDE R2, R3, 0x4, R6 ;  /* 0x0000000403027825 */ /* 0x001fca00078e0206 */
[----:B------:R-:W-:Y:S01]  /*8870*/  STG.E desc[UR6][R2.64], R9 ;  /* 0x0000000902007986 */ /* 0x000fe2000c101906 */
[----:B------:R-:W-:Y:S05]  /*8880*/  EXIT ;  /* 0x000000000000794d */ /* 0x000fea0003800000 */
.L_x_355:
[----:B------:R-:W-:-:S00]  /*8890*/  BRA `(.L_x_355) ;  /* 0xfffffffc00fc7947 */ /* 0x000fc0000383ffff */
[----:B------:R-:W-:-:S00]  /*88a0*/  NOP ;  /* 0x0000000000007918 */ /* 0x000fc00000000000 */
        /* <DEDUP_REMOVED lines=13> */
.L_x_356:


//--------------------- .nv.shared._Z18conv2d_tiledCachedPfS_ --------------------------
	.section	.nv.shared._Z18conv2d_tiledCachedPfS_,"aw",@nobits
	.sectionflags	@""
	.align	4
.nv.shared._Z18conv2d_tiledCachedPfS_:
	.zero		5120


//--------------------- .nv.shared.reserved.0     --------------------------
	.section	.nv.shared.reserved.0,"aw",@nobits
	.weak		__nv_reservedSMEM_offset_0_alias
	.size		__nv_reservedSMEM_offset_0_alias, 0, 64
	.other		__nv_reservedSMEM_offset_0_alias,@"STO_CUDA_RESERVED_SHARED STV_DEFAULT"
__nv_reservedSMEM_offset_0_alias:
	.zero		0
	.zero		64


//--------------------- .nv.constant0._Z18conv2d_tiledCachedPfS_ --------------------------
	.section	.nv.constant0._Z18conv2d_tiledCachedPfS_,"a",@progbits
	.sectionflags	@""
	.align	4
.nv.constant0._Z18conv2d_tiledCachedPfS_:
	.zero		912


//--------------------- SYMBOLS --------------------------

	.type		.nv.reservedSmem.offset0,@object
	.size		.nv.reservedSmem.offset0,0x4
	.type		.nv.reservedSmem.cap,@object
	.size		.nv.reservedSmem.cap,0x4
